//
// Generated by NVIDIA NVVM Compiler
//
// Compiler Build ID: CL-36424714
// Cuda compilation tools, release 13.0, V13.0.88
// Based on NVVM 20.0.0
//

.version 9.0
.target sm_100
.address_size 64

	// .globl	_Z14cudaInitializePfi
.extern .func  (.param .b32 func_retval0) vprintf
(
	.param .b64 vprintf_param_0,
	.param .b64 vprintf_param_1
)
;
.func  (.param .align 16 .b8 func_retval0[16]) __internal_trig_reduction_slowpathd
(
	.param .b64 __internal_trig_reduction_slowpathd_param_0
)
;
.global .align 1 .b8 $str[10] = {40, 37, 100, 44, 32, 37, 102, 41, 32};
.global .align 8 .b8 __cudart_i2opi_d[144] = {8, 93, 141, 31, 177, 95, 251, 107, 234, 146, 82, 138, 247, 57, 7, 61, 123, 241, 229, 235, 199, 186, 39, 117, 45, 234, 95, 158, 102, 63, 70, 79, 183, 9, 203, 39, 207, 126, 54, 109, 31, 109, 10, 90, 139, 17, 47, 239, 15, 152, 5, 222, 255, 151, 248, 31, 59, 40, 249, 189, 139, 95, 132, 156, 244, 57, 83, 131, 57, 214, 145, 57, 65, 126, 95, 180, 38, 112, 156, 233, 132, 68, 187, 46, 245, 53, 130, 232, 62, 167, 41, 177, 28, 235, 29, 254, 28, 146, 209, 9, 234, 46, 73, 6, 224, 210, 77, 66, 58, 110, 36, 183, 97, 197, 187, 222, 171, 99, 81, 254, 65, 144, 67, 60, 153, 149, 98, 219, 192, 221, 52, 245, 209, 87, 39, 252, 41, 21, 68, 78, 110, 131, 249, 162};
.global .align 16 .b8 __cudart_sin_cos_coeffs[128] = {70, 210, 176, 44, 241, 229, 90, 190, 146, 227, 172, 105, 227, 29, 199, 62, 161, 98, 219, 25, 160, 1, 42, 191, 24, 8, 17, 17, 17, 17, 129, 63, 84, 85, 85, 85, 85, 85, 197, 191, 0, 0, 0, 0, 0, 0, 0, 0, 0, 0, 0, 0, 0, 0, 0, 0, 100, 129, 253, 32, 131, 255, 168, 189, 40, 133, 239, 193, 167, 238, 33, 62, 217, 230, 6, 142, 79, 126, 146, 190, 233, 188, 221, 25, 160, 1, 250, 62, 71, 93, 193, 22, 108, 193, 86, 191, 81, 85, 85, 85, 85, 85, 165, 63, 0, 0, 0, 0, 0, 0, 224, 191, 0, 0, 0, 0, 0, 0, 240, 63};

.visible .entry _Z14cudaInitializePfi(
	.param .u64 .ptr .align 1 _Z14cudaInitializePfi_param_0,
	.param .u32 _Z14cudaInitializePfi_param_1
)
{
	.local .align 16 .b8 	__local_depot0[16];
	.reg .b64 	%SP;
	.reg .b64 	%SPL;
	.reg .pred 	%p<35>;
	.reg .b32 	%r<166>;
	.reg .b32 	%f<31>;
	.reg .b64 	%rd<55>;
	.reg .b64 	%fd<110>;

	mov.u64 	%SPL, __local_depot0;
	cvta.local.u64 	%SP, %SPL;
	ld.param.u64 	%rd5, [_Z14cudaInitializePfi_param_0];
	ld.param.u32 	%r59, [_Z14cudaInitializePfi_param_1];
	cvta.to.global.u64 	%rd1, %rd5;
	mov.u32 	%r60, %ctaid.x;
	mov.u32 	%r61, %ntid.x;
	mov.u32 	%r62, %tid.x;
	mad.lo.s32 	%r1, %r60, %r61, %r62;
	setp.gt.s32 	%p1, %r1, 0;
	add.s32 	%r149, %r59, -1;
	setp.lt.s32 	%p2, %r1, %r149;
	and.pred  	%p3, %p1, %p2;
	@%p3 bra 	$L__BB0_13;
	setp.lt.s32 	%p4, %r59, 1;
	@%p4 bra 	$L__BB0_28;
	mul.lo.s32 	%r3, %r59, %r1;
	and.b32  	%r4, %r59, 7;
	setp.lt.u32 	%p5, %r59, 8;
	mov.b32 	%r156, 0;
	@%p5 bra 	$L__BB0_5;
	and.b32  	%r156, %r59, 2147483640;
	neg.s32 	%r155, %r156;
	add.s64 	%rd2, %rd1, 16;
	mov.u32 	%r154, %r3;
$L__BB0_4:
	.pragma "nounroll";
	mul.wide.s32 	%rd6, %r154, 4;
	add.s64 	%rd7, %rd2, %rd6;
	mov.b32 	%r64, 0;
	st.global.u32 	[%rd7+-16], %r64;
	st.global.u32 	[%rd7+-12], %r64;
	st.global.u32 	[%rd7+-8], %r64;
	st.global.u32 	[%rd7+-4], %r64;
	st.global.u32 	[%rd7], %r64;
	st.global.u32 	[%rd7+4], %r64;
	st.global.u32 	[%rd7+8], %r64;
	st.global.u32 	[%rd7+12], %r64;
	add.s32 	%r155, %r155, 8;
	add.s32 	%r154, %r154, 8;
	setp.ne.s32 	%p6, %r155, 0;
	@%p6 bra 	$L__BB0_4;
$L__BB0_5:
	setp.eq.s32 	%p7, %r4, 0;
	@%p7 bra 	$L__BB0_28;
	and.b32  	%r32, %r59, 3;
	setp.lt.u32 	%p8, %r4, 4;
	@%p8 bra 	$L__BB0_8;
	add.s32 	%r65, %r156, %r3;
	mul.wide.s32 	%rd8, %r65, 4;
	add.s64 	%rd9, %rd1, %rd8;
	mov.b32 	%r66, 0;
	st.global.u32 	[%rd9], %r66;
	st.global.u32 	[%rd9+4], %r66;
	st.global.u32 	[%rd9+8], %r66;
	st.global.u32 	[%rd9+12], %r66;
	add.s32 	%r156, %r156, 4;
$L__BB0_8:
	setp.eq.s32 	%p9, %r32, 0;
	@%p9 bra 	$L__BB0_28;
	setp.eq.s32 	%p10, %r32, 1;
	@%p10 bra 	$L__BB0_11;
	add.s32 	%r67, %r156, %r3;
	mul.wide.s32 	%rd10, %r67, 4;
	add.s64 	%rd11, %rd1, %rd10;
	mov.b32 	%r68, 0;
	st.global.u32 	[%rd11], %r68;
	st.global.u32 	[%rd11+4], %r68;
	add.s32 	%r156, %r156, 2;
$L__BB0_11:
	and.b32  	%r69, %r59, 1;
	setp.eq.b32 	%p11, %r69, 1;
	not.pred 	%p12, %p11;
	@%p12 bra 	$L__BB0_28;
	add.s32 	%r70, %r156, %r3;
	mul.wide.s32 	%rd12, %r70, 4;
	add.s64 	%rd13, %rd1, %rd12;
	mov.b32 	%r71, 0;
	st.global.u32 	[%rd13], %r71;
	bra.uni 	$L__BB0_28;
$L__BB0_13:
	setp.lt.s32 	%p13, %r59, 1;
	@%p13 bra 	$L__BB0_28;
	cvt.rn.f64.u32 	%fd18, %r149;
	mov.f64 	%fd19, 0d402921FB54442D18;
	div.rn.f64 	%fd1, %fd19, %fd18;
	cvt.rn.f64.u32 	%fd20, %r1;
	mul.f64 	%fd21, %fd1, %fd20;
	mul.f64 	%fd22, %fd21, 0d3FE45F306DC9C883;
	cvt.rni.s32.f64 	%r7, %fd22;
	cvt.rn.f64.s32 	%fd23, %r7;
	fma.rn.f64 	%fd24, %fd23, 0dBFF921FB54442D18, %fd21;
	fma.rn.f64 	%fd25, %fd23, 0dBC91A62633145C00, %fd24;
	fma.rn.f64 	%fd2, %fd23, 0dB97B839A252049C0, %fd25;
	mul.lo.s32 	%r148, %r59, %r1;
	neg.s32 	%r147, %r59;
	mov.f64 	%fd105, 0d0000000000000000;
	mov.b32 	%r146, 1;
	mov.u64 	%rd16, __cudart_sin_cos_coeffs;
$L__BB0_15:
	setp.ne.s32 	%p14, %r146, 1;
	add.s32 	%r147, %r147, 1;
	setp.ne.s32 	%p15, %r147, 0;
	and.pred  	%p16, %p14, %p15;
	@%p16 bra 	$L__BB0_17;
	ld.param.u64 	%rd52, [_Z14cudaInitializePfi_param_0];
	cvta.to.global.u64 	%rd25, %rd52;
	mul.wide.u32 	%rd26, %r148, 4;
	add.s64 	%rd27, %rd25, %rd26;
	mov.b32 	%r83, 0;
	st.global.u32 	[%rd27], %r83;
	bra.uni 	$L__BB0_27;
$L__BB0_17:
	cvt.rn.f64.u32 	%fd26, %r1;
	mul.f64 	%fd4, %fd1, %fd26;
	mov.f64 	%fd27, 0d0000000000000000;
	mul.rn.f64 	%fd107, %fd4, %fd27;
	setp.eq.f64 	%p17, %fd4, 0d7FF0000000000000;
	mov.b32 	%r151, 1;
	@%p17 bra 	$L__BB0_21;
	setp.ltu.f64 	%p18, %fd4, 0d41E0000000000000;
	mov.f64 	%fd107, %fd2;
	mov.u32 	%r150, %r7;
	@%p18 bra 	$L__BB0_20;
	{ // callseq 0, 0
	.param .b64 param0;
	st.param.f64 	[param0], %fd4;
	.param .align 16 .b8 retval0[16];
	call.uni (retval0), 
	__internal_trig_reduction_slowpathd, 
	(
	param0
	);
	ld.param.f64 	%fd107, [retval0];
	ld.param.b32 	%r150, [retval0+8];
	} // callseq 0
$L__BB0_20:
	add.s32 	%r151, %r150, 1;
$L__BB0_21:
	shl.b32 	%r75, %r151, 6;
	cvt.u64.u32 	%rd14, %r75;
	and.b64  	%rd15, %rd14, 64;
	add.s64 	%rd17, %rd16, %rd15;
	mul.rn.f64 	%fd29, %fd107, %fd107;
	and.b32  	%r76, %r151, 1;
	setp.eq.b32 	%p19, %r76, 1;
	selp.f64 	%fd30, 0dBDA8FF8320FD8164, 0d3DE5DB65F9785EBA, %p19;
	ld.global.nc.v2.f64 	{%fd31, %fd32}, [%rd17];
	fma.rn.f64 	%fd33, %fd30, %fd29, %fd31;
	fma.rn.f64 	%fd34, %fd33, %fd29, %fd32;
	ld.global.nc.v2.f64 	{%fd35, %fd36}, [%rd17+16];
	fma.rn.f64 	%fd37, %fd34, %fd29, %fd35;
	fma.rn.f64 	%fd38, %fd37, %fd29, %fd36;
	ld.global.nc.v2.f64 	{%fd39, %fd40}, [%rd17+32];
	fma.rn.f64 	%fd41, %fd38, %fd29, %fd39;
	fma.rn.f64 	%fd42, %fd41, %fd29, %fd40;
	fma.rn.f64 	%fd43, %fd42, %fd107, %fd107;
	fma.rn.f64 	%fd44, %fd42, %fd29, 0d3FF0000000000000;
	selp.f64 	%fd45, %fd44, %fd43, %p19;
	and.b32  	%r77, %r151, 2;
	setp.eq.s32 	%p20, %r77, 0;
	mov.f64 	%fd46, 0d0000000000000000;
	sub.f64 	%fd47, %fd46, %fd45;
	selp.f64 	%fd9, %fd45, %fd47, %p20;
	mul.f64 	%fd10, %fd1, %fd105;
	setp.neu.f64 	%p21, %fd10, 0d7FF0000000000000;
	@%p21 bra 	$L__BB0_23;
	mov.f64 	%fd53, 0d0000000000000000;
	mov.f64 	%fd54, 0d7FF0000000000000;
	mul.rn.f64 	%fd109, %fd54, %fd53;
	mov.b32 	%r153, 1;
	bra.uni 	$L__BB0_26;
$L__BB0_23:
	mul.f64 	%fd48, %fd10, 0d3FE45F306DC9C883;
	cvt.rni.s32.f64 	%r152, %fd48;
	cvt.rn.f64.s32 	%fd49, %r152;
	fma.rn.f64 	%fd50, %fd49, 0dBFF921FB54442D18, %fd10;
	fma.rn.f64 	%fd51, %fd49, 0dBC91A62633145C00, %fd50;
	fma.rn.f64 	%fd109, %fd49, 0dB97B839A252049C0, %fd51;
	setp.ltu.f64 	%p22, %fd10, 0d41E0000000000000;
	@%p22 bra 	$L__BB0_25;
	{ // callseq 1, 0
	.param .b64 param0;
	st.param.f64 	[param0], %fd10;
	.param .align 16 .b8 retval0[16];
	call.uni (retval0), 
	__internal_trig_reduction_slowpathd, 
	(
	param0
	);
	ld.param.f64 	%fd109, [retval0];
	ld.param.b32 	%r152, [retval0+8];
	} // callseq 1
$L__BB0_25:
	add.s32 	%r153, %r152, 1;
$L__BB0_26:
	ld.param.u64 	%rd51, [_Z14cudaInitializePfi_param_0];
	shl.b32 	%r80, %r153, 6;
	cvt.u64.u32 	%rd18, %r80;
	and.b64  	%rd19, %rd18, 64;
	add.s64 	%rd21, %rd16, %rd19;
	mul.rn.f64 	%fd55, %fd109, %fd109;
	and.b32  	%r81, %r153, 1;
	setp.eq.b32 	%p23, %r81, 1;
	selp.f64 	%fd56, 0dBDA8FF8320FD8164, 0d3DE5DB65F9785EBA, %p23;
	ld.global.nc.v2.f64 	{%fd57, %fd58}, [%rd21];
	fma.rn.f64 	%fd59, %fd56, %fd55, %fd57;
	fma.rn.f64 	%fd60, %fd59, %fd55, %fd58;
	ld.global.nc.v2.f64 	{%fd61, %fd62}, [%rd21+16];
	fma.rn.f64 	%fd63, %fd60, %fd55, %fd61;
	fma.rn.f64 	%fd64, %fd63, %fd55, %fd62;
	ld.global.nc.v2.f64 	{%fd65, %fd66}, [%rd21+32];
	fma.rn.f64 	%fd67, %fd64, %fd55, %fd65;
	fma.rn.f64 	%fd68, %fd67, %fd55, %fd66;
	fma.rn.f64 	%fd69, %fd68, %fd109, %fd109;
	fma.rn.f64 	%fd70, %fd68, %fd55, 0d3FF0000000000000;
	selp.f64 	%fd71, %fd70, %fd69, %p23;
	and.b32  	%r82, %r153, 2;
	setp.eq.s32 	%p24, %r82, 0;
	mov.f64 	%fd72, 0d0000000000000000;
	sub.f64 	%fd73, %fd72, %fd71;
	selp.f64 	%fd74, %fd71, %fd73, %p24;
	mul.f64 	%fd75, %fd9, %fd74;
	cvt.rn.f32.f64 	%f1, %fd75;
	cvta.to.global.u64 	%rd22, %rd51;
	mul.wide.u32 	%rd23, %r148, 4;
	add.s64 	%rd24, %rd22, %rd23;
	st.global.f32 	[%rd24], %f1;
$L__BB0_27:
	add.f64 	%fd105, %fd105, 0d3FF0000000000000;
	add.s32 	%r149, %r149, -1;
	add.s32 	%r148, %r148, 1;
	add.s32 	%r146, %r146, 1;
	setp.eq.s32 	%p25, %r149, -1;
	@%p25 bra 	$L__BB0_28;
	bra.uni 	$L__BB0_15;
$L__BB0_28:
	bar.sync 	0;
	setp.lt.s32 	%p26, %r59, 1;
	@%p26 bra 	$L__BB0_41;
	mul.lo.s32 	%r159, %r59, %r1;
	setp.lt.u32 	%p27, %r59, 16;
	mov.b32 	%r162, 0;
	@%p27 bra 	$L__BB0_32;
	and.b32  	%r162, %r59, 2147483632;
	neg.s32 	%r160, %r162;
	add.u64 	%rd31, %SP, 0;
	mov.u64 	%rd33, $str;
$L__BB0_31:
	.pragma "nounroll";
	ld.param.u64 	%rd53, [_Z14cudaInitializePfi_param_0];
	mul.wide.s32 	%rd28, %r159, 4;
	cvta.to.global.u64 	%rd29, %rd53;
	add.s64 	%rd30, %rd29, %rd28;
	ld.global.f32 	%f2, [%rd30];
	cvt.f64.f32 	%fd76, %f2;
	cvta.to.local.u64 	%rd32, %rd31;
	st.local.u32 	[%rd32], %r1;
	st.local.f64 	[%rd32+8], %fd76;
	cvta.global.u64 	%rd34, %rd33;
	{ // callseq 2, 0
	.param .b64 param0;
	st.param.b64 	[param0], %rd34;
	.param .b64 param1;
	st.param.b64 	[param1], %rd31;
	.param .b32 retval0;
	call.uni (retval0), 
	vprintf, 
	(
	param0, 
	param1
	);
	ld.param.b32 	%r86, [retval0];
	} // callseq 2
	ld.global.f32 	%f3, [%rd30+4];
	cvt.f64.f32 	%fd77, %f3;
	st.local.u32 	[%rd32], %r1;
	st.local.f64 	[%rd32+8], %fd77;
	{ // callseq 3, 0
	.param .b64 param0;
	st.param.b64 	[param0], %rd34;
	.param .b64 param1;
	st.param.b64 	[param1], %rd31;
	.param .b32 retval0;
	call.uni (retval0), 
	vprintf, 
	(
	param0, 
	param1
	);
	ld.param.b32 	%r88, [retval0];
	} // callseq 3
	ld.global.f32 	%f4, [%rd30+8];
	cvt.f64.f32 	%fd78, %f4;
	st.local.u32 	[%rd32], %r1;
	st.local.f64 	[%rd32+8], %fd78;
	{ // callseq 4, 0
	.param .b64 param0;
	st.param.b64 	[param0], %rd34;
	.param .b64 param1;
	st.param.b64 	[param1], %rd31;
	.param .b32 retval0;
	call.uni (retval0), 
	vprintf, 
	(
	param0, 
	param1
	);
	ld.param.b32 	%r90, [retval0];
	} // callseq 4
	ld.global.f32 	%f5, [%rd30+12];
	cvt.f64.f32 	%fd79, %f5;
	st.local.u32 	[%rd32], %r1;
	st.local.f64 	[%rd32+8], %fd79;
	{ // callseq 5, 0
	.param .b64 param0;
	st.param.b64 	[param0], %rd34;
	.param .b64 param1;
	st.param.b64 	[param1], %rd31;
	.param .b32 retval0;
	call.uni (retval0), 
	vprintf, 
	(
	param0, 
	param1
	);
	ld.param.b32 	%r92, [retval0];
	} // callseq 5
	ld.global.f32 	%f6, [%rd30+16];
	cvt.f64.f32 	%fd80, %f6;
	st.local.u32 	[%rd32], %r1;
	st.local.f64 	[%rd32+8], %fd80;
	{ // callseq 6, 0
	.param .b64 param0;
	st.param.b64 	[param0], %rd34;
	.param .b64 param1;
	st.param.b64 	[param1], %rd31;
	.param .b32 retval0;
	call.uni (retval0), 
	vprintf, 
	(
	param0, 
	param1
	);
	ld.param.b32 	%r94, [retval0];
	} // callseq 6
	ld.global.f32 	%f7, [%rd30+20];
	cvt.f64.f32 	%fd81, %f7;
	st.local.u32 	[%rd32], %r1;
	st.local.f64 	[%rd32+8], %fd81;
	{ // callseq 7, 0
	.param .b64 param0;
	st.param.b64 	[param0], %rd34;
	.param .b64 param1;
	st.param.b64 	[param1], %rd31;
	.param .b32 retval0;
	call.uni (retval0), 
	vprintf, 
	(
	param0, 
	param1
	);
	ld.param.b32 	%r96, [retval0];
	} // callseq 7
	ld.global.f32 	%f8, [%rd30+24];
	cvt.f64.f32 	%fd82, %f8;
	st.local.u32 	[%rd32], %r1;
	st.local.f64 	[%rd32+8], %fd82;
	{ // callseq 8, 0
	.param .b64 param0;
	st.param.b64 	[param0], %rd34;
	.param .b64 param1;
	st.param.b64 	[param1], %rd31;
	.param .b32 retval0;
	call.uni (retval0), 
	vprintf, 
	(
	param0, 
	param1
	);
	ld.param.b32 	%r98, [retval0];
	} // callseq 8
	ld.global.f32 	%f9, [%rd30+28];
	cvt.f64.f32 	%fd83, %f9;
	st.local.u32 	[%rd32], %r1;
	st.local.f64 	[%rd32+8], %fd83;
	{ // callseq 9, 0
	.param .b64 param0;
	st.param.b64 	[param0], %rd34;
	.param .b64 param1;
	st.param.b64 	[param1], %rd31;
	.param .b32 retval0;
	call.uni (retval0), 
	vprintf, 
	(
	param0, 
	param1
	);
	ld.param.b32 	%r100, [retval0];
	} // callseq 9
	ld.global.f32 	%f10, [%rd30+32];
	cvt.f64.f32 	%fd84, %f10;
	st.local.u32 	[%rd32], %r1;
	st.local.f64 	[%rd32+8], %fd84;
	{ // callseq 10, 0
	.param .b64 param0;
	st.param.b64 	[param0], %rd34;
	.param .b64 param1;
	st.param.b64 	[param1], %rd31;
	.param .b32 retval0;
	call.uni (retval0), 
	vprintf, 
	(
	param0, 
	param1
	);
	ld.param.b32 	%r102, [retval0];
	} // callseq 10
	ld.global.f32 	%f11, [%rd30+36];
	cvt.f64.f32 	%fd85, %f11;
	st.local.u32 	[%rd32], %r1;
	st.local.f64 	[%rd32+8], %fd85;
	{ // callseq 11, 0
	.param .b64 param0;
	st.param.b64 	[param0], %rd34;
	.param .b64 param1;
	st.param.b64 	[param1], %rd31;
	.param .b32 retval0;
	call.uni (retval0), 
	vprintf, 
	(
	param0, 
	param1
	);
	ld.param.b32 	%r104, [retval0];
	} // callseq 11
	ld.global.f32 	%f12, [%rd30+40];
	cvt.f64.f32 	%fd86, %f12;
	st.local.u32 	[%rd32], %r1;
	st.local.f64 	[%rd32+8], %fd86;
	{ // callseq 12, 0
	.param .b64 param0;
	st.param.b64 	[param0], %rd34;
	.param .b64 param1;
	st.param.b64 	[param1], %rd31;
	.param .b32 retval0;
	call.uni (retval0), 
	vprintf, 
	(
	param0, 
	param1
	);
	ld.param.b32 	%r106, [retval0];
	} // callseq 12
	ld.global.f32 	%f13, [%rd30+44];
	cvt.f64.f32 	%fd87, %f13;
	st.local.u32 	[%rd32], %r1;
	st.local.f64 	[%rd32+8], %fd87;
	{ // callseq 13, 0
	.param .b64 param0;
	st.param.b64 	[param0], %rd34;
	.param .b64 param1;
	st.param.b64 	[param1], %rd31;
	.param .b32 retval0;
	call.uni (retval0), 
	vprintf, 
	(
	param0, 
	param1
	);
	ld.param.b32 	%r108, [retval0];
	} // callseq 13
	ld.global.f32 	%f14, [%rd30+48];
	cvt.f64.f32 	%fd88, %f14;
	st.local.u32 	[%rd32], %r1;
	st.local.f64 	[%rd32+8], %fd88;
	{ // callseq 14, 0
	.param .b64 param0;
	st.param.b64 	[param0], %rd34;
	.param .b64 param1;
	st.param.b64 	[param1], %rd31;
	.param .b32 retval0;
	call.uni (retval0), 
	vprintf, 
	(
	param0, 
	param1
	);
	ld.param.b32 	%r110, [retval0];
	} // callseq 14
	ld.global.f32 	%f15, [%rd30+52];
	cvt.f64.f32 	%fd89, %f15;
	st.local.u32 	[%rd32], %r1;
	st.local.f64 	[%rd32+8], %fd89;
	{ // callseq 15, 0
	.param .b64 param0;
	st.param.b64 	[param0], %rd34;
	.param .b64 param1;
	st.param.b64 	[param1], %rd31;
	.param .b32 retval0;
	call.uni (retval0), 
	vprintf, 
	(
	param0, 
	param1
	);
	ld.param.b32 	%r112, [retval0];
	} // callseq 15
	ld.global.f32 	%f16, [%rd30+56];
	cvt.f64.f32 	%fd90, %f16;
	st.local.u32 	[%rd32], %r1;
	st.local.f64 	[%rd32+8], %fd90;
	{ // callseq 16, 0
	.param .b64 param0;
	st.param.b64 	[param0], %rd34;
	.param .b64 param1;
	st.param.b64 	[param1], %rd31;
	.param .b32 retval0;
	call.uni (retval0), 
	vprintf, 
	(
	param0, 
	param1
	);
	ld.param.b32 	%r114, [retval0];
	} // callseq 16
	ld.global.f32 	%f17, [%rd30+60];
	cvt.f64.f32 	%fd91, %f17;
	st.local.u32 	[%rd32], %r1;
	st.local.f64 	[%rd32+8], %fd91;
	{ // callseq 17, 0
	.param .b64 param0;
	st.param.b64 	[param0], %rd34;
	.param .b64 param1;
	st.param.b64 	[param1], %rd31;
	.param .b32 retval0;
	call.uni (retval0), 
	vprintf, 
	(
	param0, 
	param1
	);
	ld.param.b32 	%r116, [retval0];
	} // callseq 17
	add.s32 	%r160, %r160, 16;
	add.s32 	%r159, %r159, 16;
	setp.ne.s32 	%p28, %r160, 0;
	@%p28 bra 	$L__BB0_31;
$L__BB0_32:
	and.b32  	%r45, %r59, 15;
	setp.eq.s32 	%p29, %r45, 0;
	@%p29 bra 	$L__BB0_41;
	ld.param.u64 	%rd54, [_Z14cudaInitializePfi_param_0];
	cvta.to.global.u64 	%rd3, %rd54;
	mul.lo.s32 	%r46, %r59, %r1;
	add.u64 	%rd35, %SP, 0;
	add.u64 	%rd4, %SPL, 0;
	and.b32  	%r47, %r59, 7;
	setp.lt.u32 	%p30, %r45, 8;
	@%p30 bra 	$L__BB0_35;
	add.s32 	%r118, %r162, %r46;
	mul.wide.s32 	%rd36, %r118, 4;
	add.s64 	%rd37, %rd3, %rd36;
	ld.global.f32 	%f18, [%rd37];
	cvt.f64.f32 	%fd92, %f18;
	st.local.u32 	[%rd4], %r1;
	st.local.f64 	[%rd4+8], %fd92;
	mov.u64 	%rd38, $str;
	cvta.global.u64 	%rd39, %rd38;
	{ // callseq 18, 0
	.param .b64 param0;
	st.param.b64 	[param0], %rd39;
	.param .b64 param1;
	st.param.b64 	[param1], %rd35;
	.param .b32 retval0;
	call.uni (retval0), 
	vprintf, 
	(
	param0, 
	param1
	);
	ld.param.b32 	%r119, [retval0];
	} // callseq 18
	ld.global.f32 	%f19, [%rd37+4];
	cvt.f64.f32 	%fd93, %f19;
	st.local.u32 	[%rd4], %r1;
	st.local.f64 	[%rd4+8], %fd93;
	{ // callseq 19, 0
	.param .b64 param0;
	st.param.b64 	[param0], %rd39;
	.param .b64 param1;
	st.param.b64 	[param1], %rd35;
	.param .b32 retval0;
	call.uni (retval0), 
	vprintf, 
	(
	param0, 
	param1
	);
	ld.param.b32 	%r121, [retval0];
	} // callseq 19
	ld.global.f32 	%f20, [%rd37+8];
	cvt.f64.f32 	%fd94, %f20;
	st.local.u32 	[%rd4], %r1;
	st.local.f64 	[%rd4+8], %fd94;
	{ // callseq 20, 0
	.param .b64 param0;
	st.param.b64 	[param0], %rd39;
	.param .b64 param1;
	st.param.b64 	[param1], %rd35;
	.param .b32 retval0;
	call.uni (retval0), 
	vprintf, 
	(
	param0, 
	param1
	);
	ld.param.b32 	%r123, [retval0];
	} // callseq 20
	ld.global.f32 	%f21, [%rd37+12];
	cvt.f64.f32 	%fd95, %f21;
	st.local.u32 	[%rd4], %r1;
	st.local.f64 	[%rd4+8], %fd95;
	{ // callseq 21, 0
	.param .b64 param0;
	st.param.b64 	[param0], %rd39;
	.param .b64 param1;
	st.param.b64 	[param1], %rd35;
	.param .b32 retval0;
	call.uni (retval0), 
	vprintf, 
	(
	param0, 
	param1
	);
	ld.param.b32 	%r125, [retval0];
	} // callseq 21
	ld.global.f32 	%f22, [%rd37+16];
	cvt.f64.f32 	%fd96, %f22;
	st.local.u32 	[%rd4], %r1;
	st.local.f64 	[%rd4+8], %fd96;
	{ // callseq 22, 0
	.param .b64 param0;
	st.param.b64 	[param0], %rd39;
	.param .b64 param1;
	st.param.b64 	[param1], %rd35;
	.param .b32 retval0;
	call.uni (retval0), 
	vprintf, 
	(
	param0, 
	param1
	);
	ld.param.b32 	%r127, [retval0];
	} // callseq 22
	ld.global.f32 	%f23, [%rd37+20];
	cvt.f64.f32 	%fd97, %f23;
	st.local.u32 	[%rd4], %r1;
	st.local.f64 	[%rd4+8], %fd97;
	{ // callseq 23, 0
	.param .b64 param0;
	st.param.b64 	[param0], %rd39;
	.param .b64 param1;
	st.param.b64 	[param1], %rd35;
	.param .b32 retval0;
	call.uni (retval0), 
	vprintf, 
	(
	param0, 
	param1
	);
	ld.param.b32 	%r129, [retval0];
	} // callseq 23
	ld.global.f32 	%f24, [%rd37+24];
	cvt.f64.f32 	%fd98, %f24;
	st.local.u32 	[%rd4], %r1;
	st.local.f64 	[%rd4+8], %fd98;
	{ // callseq 24, 0
	.param .b64 param0;
	st.param.b64 	[param0], %rd39;
	.param .b64 param1;
	st.param.b64 	[param1], %rd35;
	.param .b32 retval0;
	call.uni (retval0), 
	vprintf, 
	(
	param0, 
	param1
	);
	ld.param.b32 	%r131, [retval0];
	} // callseq 24
	ld.global.f32 	%f25, [%rd37+28];
	cvt.f64.f32 	%fd99, %f25;
	st.local.u32 	[%rd4], %r1;
	st.local.f64 	[%rd4+8], %fd99;
	{ // callseq 25, 0
	.param .b64 param0;
	st.param.b64 	[param0], %rd39;
	.param .b64 param1;
	st.param.b64 	[param1], %rd35;
	.param .b32 retval0;
	call.uni (retval0), 
	vprintf, 
	(
	param0, 
	param1
	);
	ld.param.b32 	%r133, [retval0];
	} // callseq 25
	add.s32 	%r162, %r162, 8;
$L__BB0_35:
	setp.eq.s32 	%p31, %r47, 0;
	@%p31 bra 	$L__BB0_41;
	and.b32  	%r50, %r59, 3;
	setp.lt.u32 	%p32, %r47, 4;
	@%p32 bra 	$L__BB0_38;
	add.s32 	%r135, %r162, %r46;
	mul.wide.s32 	%rd41, %r135, 4;
	add.s64 	%rd42, %rd3, %rd41;
	ld.global.f32 	%f26, [%rd42];
	cvt.f64.f32 	%fd100, %f26;
	st.local.u32 	[%rd4], %r1;
	st.local.f64 	[%rd4+8], %fd100;
	mov.u64 	%rd43, $str;
	cvta.global.u64 	%rd44, %rd43;
	{ // callseq 26, 0
	.param .b64 param0;
	st.param.b64 	[param0], %rd44;
	.param .b64 param1;
	st.param.b64 	[param1], %rd35;
	.param .b32 retval0;
	call.uni (retval0), 
	vprintf, 
	(
	param0, 
	param1
	);
	ld.param.b32 	%r136, [retval0];
	} // callseq 26
	ld.global.f32 	%f27, [%rd42+4];
	cvt.f64.f32 	%fd101, %f27;
	st.local.u32 	[%rd4], %r1;
	st.local.f64 	[%rd4+8], %fd101;
	{ // callseq 27, 0
	.param .b64 param0;
	st.param.b64 	[param0], %rd44;
	.param .b64 param1;
	st.param.b64 	[param1], %rd35;
	.param .b32 retval0;
	call.uni (retval0), 
	vprintf, 
	(
	param0, 
	param1
	);
	ld.param.b32 	%r138, [retval0];
	} // callseq 27
	ld.global.f32 	%f28, [%rd42+8];
	cvt.f64.f32 	%fd102, %f28;
	st.local.u32 	[%rd4], %r1;
	st.local.f64 	[%rd4+8], %fd102;
	{ // callseq 28, 0
	.param .b64 param0;
	st.param.b64 	[param0], %rd44;
	.param .b64 param1;
	st.param.b64 	[param1], %rd35;
	.param .b32 retval0;
	call.uni (retval0), 
	vprintf, 
	(
	param0, 
	param1
	);
	ld.param.b32 	%r140, [retval0];
	} // callseq 28
	ld.global.f32 	%f29, [%rd42+12];
	cvt.f64.f32 	%fd103, %f29;
	st.local.u32 	[%rd4], %r1;
	st.local.f64 	[%rd4+8], %fd103;
	{ // callseq 29, 0
	.param .b64 param0;
	st.param.b64 	[param0], %rd44;
	.param .b64 param1;
	st.param.b64 	[param1], %rd35;
	.param .b32 retval0;
	call.uni (retval0), 
	vprintf, 
	(
	param0, 
	param1
	);
	ld.param.b32 	%r142, [retval0];
	} // callseq 29
	add.s32 	%r162, %r162, 4;
$L__BB0_38:
	setp.eq.s32 	%p33, %r50, 0;
	@%p33 bra 	$L__BB0_41;
	add.s32 	%r165, %r162, %r46;
	neg.s32 	%r164, %r50;
	mov.u64 	%rd48, $str;
$L__BB0_40:
	.pragma "nounroll";
	mul.wide.s32 	%rd46, %r165, 4;
	add.s64 	%rd47, %rd3, %rd46;
	ld.global.f32 	%f30, [%rd47];
	cvt.f64.f32 	%fd104, %f30;
	st.local.u32 	[%rd4], %r1;
	st.local.f64 	[%rd4+8], %fd104;
	cvta.global.u64 	%rd49, %rd48;
	{ // callseq 30, 0
	.param .b64 param0;
	st.param.b64 	[param0], %rd49;
	.param .b64 param1;
	st.param.b64 	[param1], %rd35;
	.param .b32 retval0;
	call.uni (retval0), 
	vprintf, 
	(
	param0, 
	param1
	);
	ld.param.b32 	%r144, [retval0];
	} // callseq 30
	add.s32 	%r165, %r165, 1;
	add.s32 	%r164, %r164, 1;
	setp.ne.s32 	%p34, %r164, 0;
	@%p34 bra 	$L__BB0_40;
$L__BB0_41:
	ret;

}
.func  (.param .align 16 .b8 func_retval0[16]) __internal_trig_reduction_slowpathd(
	.param .b64 __internal_trig_reduction_slowpathd_param_0
)
{
	.local .align 8 .b8 	__local_depot1[40];
	.reg .b64 	%SP;
	.reg .b64 	%SPL;
	.reg .pred 	%p<10>;
	.reg .b32 	%r<47>;
	.reg .b64 	%rd<74>;
	.reg .b64 	%fd<5>;

	mov.u64 	%SPL, __local_depot1;
	ld.param.f64 	%fd4, [__internal_trig_reduction_slowpathd_param_0];
	add.u64 	%rd1, %SPL, 0;
	{
	.reg .b32 %temp; 
	mov.b64 	{%temp, %r1}, %fd4;
	}
	shr.u32 	%r2, %r1, 20;
	and.b32  	%r3, %r2, 2047;
	setp.eq.s32 	%p1, %r3, 2047;
	mov.b32 	%r46, 0;
	@%p1 bra 	$L__BB1_9;
	add.s32 	%r20, %r3, -1024;
	mov.b64 	%rd20, %fd4;
	shl.b64 	%rd2, %rd20, 11;
	shr.u32 	%r4, %r20, 6;
	sub.s32 	%r45, 15, %r4;
	sub.s32 	%r21, 19, %r4;
	setp.lt.u32 	%p2, %r20, 128;
	selp.b32 	%r6, 18, %r21, %p2;
	setp.ge.s32 	%p3, %r45, %r6;
	mov.b64 	%rd70, 0;
	@%p3 bra 	$L__BB1_4;
	add.s32 	%r23, %r6, %r4;
	neg.s32 	%r43, %r23;
	or.b64  	%rd3, %rd2, -9223372036854775808;
	mov.b64 	%rd70, 0;
	mov.b32 	%r42, 0;
	mov.u64 	%rd25, __cudart_i2opi_d;
	mov.u32 	%r44, %r45;
$L__BB1_3:
	.pragma "nounroll";
	mul.wide.s32 	%rd22, %r42, 8;
	add.s64 	%rd23, %rd1, %rd22;
	mul.wide.s32 	%rd24, %r44, 8;
	add.s64 	%rd26, %rd25, %rd24;
	ld.global.nc.u64 	%rd27, [%rd26];
	{
	.reg .u32 %r0, %r1, %r2, %r3, %alo, %ahi, %blo, %bhi, %clo, %chi;
	mov.b64 	{%alo,%ahi}, %rd27;
	mov.b64 	{%blo,%bhi}, %rd3;
	mov.b64 	{%clo,%chi}, %rd70;
	mad.lo.cc.u32 	%r0, %alo, %blo, %clo;
	madc.hi.cc.u32 	%r1, %alo, %blo, %chi;
	madc.hi.u32 	%r2, %alo, %bhi, 0;
	mad.lo.cc.u32 	%r1, %alo, %bhi, %r1;
	madc.hi.cc.u32 	%r2, %ahi, %blo, %r2;
	madc.hi.u32 	%r3, %ahi, %bhi, 0;
	mad.lo.cc.u32 	%r1, %ahi, %blo, %r1;
	madc.lo.cc.u32 	%r2, %ahi, %bhi, %r2;
	addc.u32 	%r3, %r3, 0;
	mov.b64 	%rd28, {%r0,%r1};
	mov.b64 	%rd70, {%r2,%r3};
	}
	st.local.u64 	[%rd23], %rd28;
	add.s32 	%r44, %r44, 1;
	add.s32 	%r43, %r43, 1;
	add.s32 	%r42, %r42, 1;
	setp.ne.s32 	%p4, %r43, -15;
	mov.u32 	%r45, %r6;
	@%p4 bra 	$L__BB1_3;
$L__BB1_4:
	cvt.s64.s32 	%rd29, %r45;
	cvt.u64.u32 	%rd30, %r4;
	add.s64 	%rd31, %rd30, %rd29;
	shl.b64 	%rd32, %rd31, 3;
	add.s64 	%rd33, %rd1, %rd32;
	st.local.u64 	[%rd33+-120], %rd70;
	and.b32  	%r15, %r2, 63;
	ld.local.u64 	%rd72, [%rd1+16];
	ld.local.u64 	%rd71, [%rd1+24];
	setp.eq.s32 	%p5, %r15, 0;
	@%p5 bra 	$L__BB1_6;
	shl.b64 	%rd34, %rd71, %r15;
	shr.u64 	%rd35, %rd72, 1;
	xor.b32  	%r24, %r15, 63;
	shr.u64 	%rd36, %rd35, %r24;
	or.b64  	%rd71, %rd34, %rd36;
	ld.local.u64 	%rd37, [%rd1+8];
	shl.b64 	%rd38, %rd72, %r15;
	shr.u64 	%rd39, %rd37, 1;
	shr.u64 	%rd40, %rd39, %r24;
	or.b64  	%rd72, %rd38, %rd40;
$L__BB1_6:
	and.b32  	%r25, %r1, -2147483648;
	shr.u64 	%rd41, %rd71, 62;
	cvt.u32.u64 	%r26, %rd41;
	mov.b64 	{%r27, %r28}, %rd71;
	mov.b64 	{%r29, %r30}, %rd72;
	shf.l.wrap.b32 	%r31, %r30, %r27, 2;
	shf.l.wrap.b32 	%r32, %r27, %r28, 2;
	mov.b64 	%rd42, {%r31, %r32};
	shl.b64 	%rd43, %rd72, 2;
	shr.u64 	%rd44, %rd42, 63;
	cvt.u32.u64 	%r33, %rd44;
	add.s32 	%r34, %r33, %r26;
	setp.eq.s32 	%p6, %r25, 0;
	neg.s32 	%r35, %r34;
	selp.b32 	%r46, %r34, %r35, %p6;
	setp.gt.s64 	%p7, %rd42, -1;
	mov.b64 	%rd45, 0;
	{
	.reg .u32 %r0, %r1, %r2, %r3, %a0, %a1, %a2, %a3, %b0, %b1, %b2, %b3;
	mov.b64 	{%a0,%a1}, %rd45;
	mov.b64 	{%a2,%a3}, %rd45;
	mov.b64 	{%b0,%b1}, %rd43;
	mov.b64 	{%b2,%b3}, %rd42;
	sub.cc.u32 	%r0, %a0, %b0;
	subc.cc.u32 	%r1, %a1, %b1;
	subc.cc.u32 	%r2, %a2, %b2;
	subc.u32 	%r3, %a3, %b3;
	mov.b64 	%rd46, {%r0,%r1};
	mov.b64 	%rd47, {%r2,%r3};
	}
	xor.b32  	%r36, %r25, -2147483648;
	selp.b64 	%rd73, %rd42, %rd47, %p7;
	selp.b64 	%rd14, %rd43, %rd46, %p7;
	selp.b32 	%r17, %r25, %r36, %p7;
	clz.b64 	%r37, %rd73;
	cvt.u64.u32 	%rd15, %r37;
	setp.eq.s32 	%p8, %r37, 0;
	@%p8 bra 	$L__BB1_8;
	cvt.u32.u64 	%r38, %rd15;
	and.b32  	%r39, %r38, 63;
	shl.b64 	%rd48, %rd73, %r39;
	shr.u64 	%rd49, %rd14, 1;
	not.b32 	%r40, %r38;
	and.b32  	%r41, %r40, 63;
	shr.u64 	%rd50, %rd49, %r41;
	or.b64  	%rd73, %rd48, %rd50;
$L__BB1_8:
	mov.b64 	%rd51, -3958705157555305931;
	{
	.reg .u32 %r0, %r1, %r2, %r3, %alo, %ahi, %blo, %bhi;
	mov.b64 	{%alo,%ahi}, %rd73;
	mov.b64 	{%blo,%bhi}, %rd51;
	mul.lo.u32 	%r0, %alo, %blo;
	mul.hi.u32 	%r1, %alo, %blo;
	mad.lo.cc.u32 	%r1, %alo, %bhi, %r1;
	madc.hi.u32 	%r2, %alo, %bhi, 0;
	mad.lo.cc.u32 	%r1, %ahi, %blo, %r1;
	madc.hi.cc.u32 	%r2, %ahi, %blo, %r2;
	madc.hi.u32 	%r3, %ahi, %bhi, 0;
	mad.lo.cc.u32 	%r2, %ahi, %bhi, %r2;
	addc.u32 	%r3, %r3, 0;
	mov.b64 	%rd52, {%r0,%r1};
	mov.b64 	%rd53, {%r2,%r3};
	}
	setp.gt.s64 	%p9, %rd53, 0;
	{
	.reg .u32 %r0, %r1, %r2, %r3, %a0, %a1, %a2, %a3, %b0, %b1, %b2, %b3;
	mov.b64 	{%a0,%a1}, %rd52;
	mov.b64 	{%a2,%a3}, %rd53;
	mov.b64 	{%b0,%b1}, %rd52;
	mov.b64 	{%b2,%b3}, %rd53;
	add.cc.u32 	%r0, %a0, %b0;
	addc.cc.u32 	%r1, %a1, %b1;
	addc.cc.u32 	%r2, %a2, %b2;
	addc.u32 	%r3, %a3, %b3;
	mov.b64 	%rd54, {%r0,%r1};
	mov.b64 	%rd55, {%r2,%r3};
	}
	selp.b64 	%rd56, %rd55, %rd53, %p9;
	selp.s64 	%rd57, -1, 0, %p9;
	sub.s64 	%rd58, %rd57, %rd15;
	cvt.u64.u32 	%rd59, %r17;
	shl.b64 	%rd60, %rd59, 32;
	add.s64 	%rd61, %rd56, 1;
	shr.u64 	%rd62, %rd61, 10;
	add.s64 	%rd63, %rd62, 1;
	shr.u64 	%rd64, %rd63, 1;
	shl.b64 	%rd65, %rd58, 52;
	add.s64 	%rd66, %rd65, %rd64;
	add.s64 	%rd67, %rd66, 4602678819172646912;
	or.b64  	%rd68, %rd67, %rd60;
	mov.b64 	%fd4, %rd68;
$L__BB1_9:
	st.param.f64 	[func_retval0], %fd4;
	st.param.b32 	[func_retval0+8], %r46;
	ret;

}


// ===== COMPILED SASS (sm_100) =====

	.target	sm_100

	.elftype	@"ET_EXEC"


//--------------------- .note.nv.tkinfo           --------------------------
	.section	.note.nv.tkinfo,"",@"SHT_NOTE"
	.sectionflags	@"SHF_NOTE_NV_TKINFO"
	.tkinfo
        /*0018*/ 	.word	0x00000002
        /*0030*/ 	.string	""
        /*0030*/ 	.string	"ptxas"
        /*0030*/ 	.string	"Cuda compilation tools, release 13.0, V13.0.88"
        /*0030*/ 	.string	"Build cuda_13.0.r13.0/compiler.36424714_0"
        /*0030*/ 	.string	"-arch sm_100 -m 64 "



//--------------------- .note.nv.cuinfo           --------------------------
	.section	.note.nv.cuinfo,"",@"SHT_NOTE"
	.sectionflags	@"SHF_NOTE_NV_CUINFO"
        /*0018*/ 	.short	0x0002
        /*001a*/ 	.short	0x0064
        /*001c*/ 	.short	0x0082
	.zero		2


//--------------------- .nv.info                  --------------------------
	.section	.nv.info,"",@"SHT_CUDA_INFO"
	.align	4


	//----- nvinfo : EIATTR_REGCOUNT
	.align		4
        /*0000*/ 	.byte	0x04, 0x2f
        /*0002*/ 	.short	(.L_4 - .L_3)
	.align		4
.L_3:
        /*0004*/ 	.word	index@(_Z14cudaInitializePfi)
        /*0008*/ 	.word	0x00000028


	//----- nvinfo : EIATTR_FRAME_SIZE
	.align		4
.L_4:
        /*000c*/ 	.byte	0x04, 0x11
        /*000e*/ 	.short	(.L_6 - .L_5)
	.align		4
.L_5:
        /*0010*/ 	.word	index@($_Z14cudaInitializePfi$__internal_trig_reduction_slowpathd)
        /*0014*/ 	.word	0x00000040


	//----- nvinfo : EIATTR_FRAME_SIZE
	.align		4
.L_6:
        /*0018*/ 	.byte	0x04, 0x11
        /*001a*/ 	.short	(.L_8 - .L_7)
	.align		4
.L_7:
        /*001c*/ 	.word	index@($__internal_0_$__cuda_sm20_div_rn_f64_full)
        /*0020*/ 	.word	0x00000040


	//----- nvinfo : EIATTR_FRAME_SIZE
	.align		4
.L_8:
        /*0024*/ 	.byte	0x04, 0x11
        /*0026*/ 	.short	(.L_10 - .L_9)
	.align		4
.L_9:
        /*0028*/ 	.word	index@(_Z14cudaInitializePfi)
        /*002c*/ 	.word	0x00000040


	//----- nvinfo : EIATTR_MIN_STACK_SIZE
	.align		4
.L_10:
        /*0030*/ 	.byte	0x04, 0x12
        /*0032*/ 	.short	(.L_12 - .L_11)
	.align		4
.L_11:
        /*0034*/ 	.word	index@(_Z14cudaInitializePfi)
        /*0038*/ 	.word	0x00000040
.L_12:


//--------------------- .nv.compat                --------------------------
	.section	.nv.compat,"",@"SHT_CUDA_COMPAT_INFO"
	.align	4
        /*0000*/ 	.byte	0x02, 0x09, 0x00, 0x00, 0x02, 0x02, 0x01, 0x00, 0x02, 0x05, 0x05, 0x00, 0x03, 0x07, 0x01, 0x01
        /*0010*/ 	.byte	0x02, 0x03, 0x00, 0x00, 0x02, 0x06, 0x01, 0x00, 0x04, 0x0b, 0x08, 0x00, 0x01, 0x00, 0x00, 0x00
        /*0020*/ 	.byte	0x00, 0x00, 0x00, 0x00


//--------------------- .nv.info._Z14cudaInitializePfi --------------------------
	.section	.nv.info._Z14cudaInitializePfi,"",@"SHT_CUDA_INFO"
	.sectionflags	@""
	.align	4


	//----- nvinfo : EIATTR_CUDA_API_VERSION
	.align		4
        /*0000*/ 	.byte	0x04, 0x37
        /*0002*/ 	.short	(.L_14 - .L_13)
.L_13:
        /*0004*/ 	.word	0x00000082


	//----- nvinfo : EIATTR_KPARAM_INFO
	.align		4
.L_14:
        /*0008*/ 	.byte	0x04, 0x17
        /*000a*/ 	.short	(.L_16 - .L_15)
.L_15:
        /*000c*/ 	.word	0x00000000
        /*0010*/ 	.short	0x0001
        /*0012*/ 	.short	0x0008
        /*0014*/ 	.byte	0x00, 0xf0, 0x11, 0x00


	//----- nvinfo : EIATTR_KPARAM_INFO
	.align		4
.L_16:
        /*0018*/ 	.byte	0x04, 0x17
        /*001a*/ 	.short	(.L_18 - .L_17)
.L_17:
        /*001c*/ 	.word	0x00000000
        /*0020*/ 	.short	0x0000
        /*0022*/ 	.short	0x0000
        /*0024*/ 	.byte	0x00, 0xf5, 0x21, 0x00


	//----- nvinfo : EIATTR_SPARSE_MMA_MASK
	.align		4
.L_18:
        /*0028*/ 	.byte	0x03, 0x50
        /*002a*/ 	.short	0x0000


	//----- nvinfo : EIATTR_MAXREG_COUNT
	.align		4
        /*002c*/ 	.byte	0x03, 0x1b
        /*002e*/ 	.short	0x00ff


	//----- nvinfo : EIATTR_NUM_BARRIERS
	.align		4
        /*0030*/ 	.byte	0x02, 0x4c
        /*0032*/ 	.byte	0x01
	.zero		1


	//----- nvinfo : EIATTR_EXTERNS
	.align		4
        /*0034*/ 	.byte	0x04, 0x0f
        /*0036*/ 	.short	(.L_20 - .L_19)


	//   ....[0]....
	.align		4
.L_19:
        /*0038*/ 	.word	index@(vprintf)


	//----- nvinfo : EIATTR_MERCURY_ISA_VERSION
	.align		4
.L_20:
        /*003c*/ 	.byte	0x03, 0x5f
        /*003e*/ 	.short	0x0101


	//----- nvinfo : EIATTR_VRC_CTA_INIT_COUNT
	.align		4
        /*0040*/ 	.byte	0x02, 0x4a
	.zero		1
	.zero		1


	//----- nvinfo : EIATTR_SYSCALL_OFFSETS
	.align		4
        /*0044*/ 	.byte	0x04, 0x46
        /*0046*/ 	.short	(.L_22 - .L_21)


	//   ....[0]....
.L_21:
        /*0048*/ 	.word	0x00001150


	//   ....[1]....
        /*004c*/ 	.word	0x00001210


	//   ....[2]....
        /*0050*/ 	.word	0x000012d0


	//   ....[3]....
        /*0054*/ 	.word	0x00001390


	//   ....[4]....
        /*0058*/ 	.word	0x00001450


	//   ....[5]....
        /*005c*/ 	.word	0x00001510


	//   ....[6]....
        /*0060*/ 	.word	0x000015d0


	//   ....[7]....
        /*0064*/ 	.word	0x00001690


	//   ....[8]....
        /*0068*/ 	.word	0x00001750


	//   ....[9]....
        /*006c*/ 	.word	0x00001810


	//   ....[10]....
        /*0070*/ 	.word	0x000018d0


	//   ....[11]....
        /*0074*/ 	.word	0x00001990


	//   ....[12]....
        /*0078*/ 	.word	0x00001a50


	//   ....[13]....
        /*007c*/ 	.word	0x00001b10


	//   ....[14]....
        /*0080*/ 	.word	0x00001bd0


	//   ....[15]....
        /*0084*/ 	.word	0x00001c90


	//   ....[16]....
        /*0088*/ 	.word	0x00001e30


	//   ....[17]....
        /*008c*/ 	.word	0x00001ef0


	//   ....[18]....
        /*0090*/ 	.word	0x00001fb0


	//   ....[19]....
        /*0094*/ 	.word	0x00002070


	//   ....[20]....
        /*0098*/ 	.word	0x00002130


	//   ....[21]....
        /*009c*/ 	.word	0x000021f0


	//   ....[22]....
        /*00a0*/ 	.word	0x000022b0


	//   ....[23]....
        /*00a4*/ 	.word	0x00002370


	//   ....[24]....
        /*00a8*/ 	.word	0x000024e0


	//   ....[25]....
        /*00ac*/ 	.word	0x000025a0


	//   ....[26]....
        /*00b0*/ 	.word	0x00002660


	//   ....[27]....
        /*00b4*/ 	.word	0x00002720


	//   ....[28]....
        /*00b8*/ 	.word	0x000028a0


	//----- nvinfo : EIATTR_EXIT_INSTR_OFFSETS
	.align		4
.L_22:
        /*00bc*/ 	.byte	0x04, 0x1c
        /*00be*/ 	.short	(.L_24 - .L_23)


	//   ....[0]....
.L_23:
        /*00c0*/ 	.word	0x00000fa0


	//   ....[1]....
        /*00c4*/ 	.word	0x00001d00


	//   ....[2]....
        /*00c8*/ 	.word	0x000023a0


	//   ....[3]....
        /*00cc*/ 	.word	0x00002750


	//   ....[4]....
        /*00d0*/ 	.word	0x000028e0


	//----- nvinfo : EIATTR_CRS_STACK_SIZE
	.align		4
.L_24:
        /*00d4*/ 	.byte	0x04, 0x1e
        /*00d6*/ 	.short	(.L_26 - .L_25)
.L_25:
        /*00d8*/ 	.word	0x00000000


	//----- nvinfo : EIATTR_CBANK_PARAM_SIZE
	.align		4
.L_26:
        /*00dc*/ 	.byte	0x03, 0x19
        /*00de*/ 	.short	0x000c


	//----- nvinfo : EIATTR_PARAM_CBANK
	.align		4
        /*00e0*/ 	.byte	0x04, 0x0a
        /*00e2*/ 	.short	(.L_28 - .L_27)
	.align		4
.L_27:
        /*00e4*/ 	.word	index@(.nv.constant0._Z14cudaInitializePfi)
        /*00e8*/ 	.short	0x0380
        /*00ea*/ 	.short	0x000c


	//----- nvinfo : EIATTR_SW_WAR
	.align		4
.L_28:
        /*00ec*/ 	.byte	0x04, 0x36
        /*00ee*/ 	.short	(.L_30 - .L_29)
.L_29:
        /*00f0*/ 	.word	0x00000008
.L_30:


//--------------------- .nv.callgraph             --------------------------
	.section	.nv.callgraph,"",@"SHT_CUDA_CALLGRAPH"
	.align	4
	.sectionentsize	8
	.align		4
        /*0000*/ 	.word	0x00000000
	.align		4
        /*0004*/ 	.word	0xffffffff
	.align		4
        /*0008*/ 	.word	index@(_Z14cudaInitializePfi)
	.align		4
        /*000c*/ 	.word	index@(vprintf)
	.align		4
        /*0010*/ 	.word	0x00000000
	.align		4
        /*0014*/ 	.word	0xfffffffe
	.align		4
        /*0018*/ 	.word	0x00000000
	.align		4
        /*001c*/ 	.word	0xfffffffd
	.align		4
        /*0020*/ 	.word	0x00000000
	.align		4
        /*0024*/ 	.word	0xfffffffc


//--------------------- .nv.constant4             --------------------------
	.section	.nv.constant4,"a",@progbits
	.align	8
	.align		8
.nv.constant4:
        /*0000*/ 	.dword	vprintf
	.align		8
        /*0008*/ 	.dword	$str
	.align		8
        /*0010*/ 	.dword	__cudart_i2opi_d
	.align		8
        /*0018*/ 	.dword	__cudart_sin_cos_coeffs


//--------------------- .text._Z14cudaInitializePfi --------------------------
	.section	.text._Z14cudaInitializePfi,"ax",@progbits
	.align	128
        .global         _Z14cudaInitializePfi
        .type           _Z14cudaInitializePfi,@function
        .size           _Z14cudaInitializePfi,(.L_x_64 - _Z14cudaInitializePfi)
        .other          _Z14cudaInitializePfi,@"STO_CUDA_ENTRY STV_DEFAULT"
_Z14cudaInitializePfi:
.text._Z14cudaInitializePfi:
[----:B------:R-:W0:Y:S01]  /*0000*/  LDC R1, c[0x0][0x37c] ;  /* 0x0000df00ff017b82 */ /* 0x000e220000000800 */
[----:B------:R-:W1:Y:S01]  /*0010*/  S2R R3, SR_TID.X ;  /* 0x0000000000037919 */ /* 0x000e620000002100 */
[----:B------:R-:W2:Y:S06]  /*0020*/  LDCU UR5, c[0x0][0x2fc] ;  /* 0x00005f80ff0577ac */ /* 0x000eac0008000800 */
[----:B------:R-:W1:Y:S01]  /*0030*/  S2UR UR6, SR_CTAID.X ;  /* 0x00000000000679c3 */ /* 0x000e620000002500 */
[----:B0-----:R-:W-:Y:S01]  /*0040*/  VIADD R1, R1, 0xffffffc0 ;  /* 0xffffffc001017836 */ /* 0x001fe20000000000 */
[----:B------:R-:W-:Y:S01]  /*0050*/  BSSY.RECONVERGENT B1, `(.L_x_0) ;  /* 0x00000f1000017945 */ /* 0x000fe20003800200 */
[----:B------:R-:W0:Y:S01]  /*0060*/  LDCU UR4, c[0x0][0x2f8] ;  /* 0x00005f00ff0477ac */ /* 0x000e220008000800 */
[----:B------:R-:W3:Y:S04]  /*0070*/  LDCU.64 UR36, c[0x0][0x358] ;  /* 0x00006b00ff2477ac */ /* 0x000ee80008000a00 */
[----:B------:R-:W1:Y:S01]  /*0080*/  LDC R2, c[0x0][0x360] ;  /* 0x0000d800ff027b82 */ /* 0x000e620000000800 */
[----:B------:R-:W4:Y:S07]  /*0090*/  LDCU.64 UR8, c[0x4][0x18] ;  /* 0x01000300ff0877ac */ /* 0x000f2e0008000a00 */
[----:B------:R-:W5:Y:S01]  /*00a0*/  LDC R9, c[0x0][0x388] ;  /* 0x0000e200ff097b82 */ /* 0x000f620000000800 */
[----:B0-----:R-:W-:-:S05]  /*00b0*/  IADD3 R16, P1, PT, R1, UR4, RZ ;  /* 0x0000000401107c10 */ /* 0x001fca000ff3e0ff */
[----:B--2---:R-:W-:Y:S02]  /*00c0*/  IMAD.X R17, RZ, RZ, UR5, P1 ;  /* 0x00000005ff117e24 */ /* 0x004fe400088e06ff */
[----:B-1----:R-:W-:-:S05]  /*00d0*/  IMAD R2, R2, UR6, R3 ;  /* 0x0000000602027c24 */ /* 0x002fca000f8e0203 */
[----:B------:R-:W-:Y:S01]  /*00e0*/  ISETP.GT.AND P2, PT, R2, RZ, PT ;  /* 0x000000ff0200720c */ /* 0x000fe20003f44270 */
[----:B-----5:R-:W-:-:S05]  /*00f0*/  VIADD R3, R9, 0xffffffff ;  /* 0xffffffff09037836 */ /* 0x020fca0000000000 */
[----:B------:R-:W-:-:S13]  /*0100*/  ISETP.GE.AND P0, PT, R2, R3, PT ;  /* 0x000000030200720c */ /* 0x000fda0003f06270 */
[----:B---34-:R-:W-:Y:S05]  /*0110*/  @!P0 BRA P2, `(.L_x_1) ;  /* 0x0000000000e88947 */ /* 0x018fea0001000000 */
[----:B------:R-:W-:-:S13]  /*0120*/  ISETP.GE.AND P0, PT, R9, 0x1, PT ;  /* 0x000000010900780c */ /* 0x000fda0003f06270 */
[----:B------:R-:W-:Y:S05]  /*0130*/  @!P0 BRA `(.L_x_2) ;  /* 0x0000000c00888947 */ /* 0x000fea0003800000 */
[C---:B------:R-:W-:Y:S01]  /*0140*/  ISETP.GE.U32.AND P0, PT, R9.reuse, 0x8, PT ;  /* 0x000000080900780c */ /* 0x040fe20003f06070 */
[----:B------:R-:W-:Y:S01]  /*0150*/  IMAD R0, R2, R9, RZ ;  /* 0x0000000902007224 */ /* 0x000fe200078e02ff */
[----:B------:R-:W-:Y:S01]  /*0160*/  LOP3.LUT R8, R9, 0x7, RZ, 0xc0, !PT ;  /* 0x0000000709087812 */ /* 0x000fe200078ec0ff */
[----:B------:R-:W-:-:S03]  /*0170*/  IMAD.MOV.U32 R3, RZ, RZ, RZ ;  /* 0x000000ffff037224 */ /* 0x000fc600078e00ff */
[----:B------:R-:W-:-:S07]  /*0180*/  ISETP.NE.AND P1, PT, R8, RZ, PT ;  /* 0x000000ff0800720c */ /* 0x000fce0003f25270 */
[----:B------:R-:W-:Y:S06]  /*0190*/  @!P0 BRA `(.L_x_3) ;  /* 0x0000000000548947 */ /* 0x000fec0003800000 */
[----:B------:R-:W0:Y:S01]  /*01a0*/  LDCU.64 UR4, c[0x0][0x380] ;  /* 0x00007000ff0477ac */ /* 0x000e220008000a00 */
[----:B------:R-:W-:Y:S01]  /*01b0*/  LOP3.LUT R3, R9, 0x7ffffff8, RZ, 0xc0, !PT ;  /* 0x7ffffff809037812 */ /* 0x000fe200078ec0ff */
[----:B------:R-:W-:-:S04]  /*01c0*/  IMAD.MOV.U32 R7, RZ, RZ, R0 ;  /* 0x000000ffff077224 */ /* 0x000fc800078e0000 */
[----:B------:R-:W-:Y:S01]  /*01d0*/  IMAD.MOV R6, RZ, RZ, -R3 ;  /* 0x000000ffff067224 */ /* 0x000fe200078e0a03 */
[----:B0-----:R-:W-:-:S04]  /*01e0*/  UIADD3 UR4, UP0, UPT, UR4, 0x10, URZ ;  /* 0x0000001004047890 */ /* 0x001fc8000ff1e0ff */
[----:B------:R-:W-:-:S12]  /*01f0*/  UIADD3.X UR5, UPT, UPT, URZ, UR5, URZ, UP0, !UPT ;  /* 0x00000005ff057290 */ /* 0x000fd800087fe4ff */
.L_x_4:
[----:B0-----:R-:W-:Y:S02]  /*0200*/  IMAD.U32 R4, RZ, RZ, UR4 ;  /* 0x00000004ff047e24 */ /* 0x001fe4000f8e00ff */
[----:B------:R-:W-:Y:S02]  /*0210*/  IMAD.U32 R5, RZ, RZ, UR5 ;  /* 0x00000005ff057e24 */ /* 0x000fe4000f8e00ff */
[----:B------:R-:W-:Y:S02]  /*0220*/  VIADD R6, R6, 0x8 ;  /* 0x0000000806067836 */ /* 0x000fe40000000000 */
[----:B------:R-:W-:-:S03]  /*0230*/  IMAD.WIDE R4, R7, 0x4, R4 ;  /* 0x0000000407047825 */ /* 0x000fc600078e0204 */
[----:B------:R-:W-:Y:S01]  /*0240*/  ISETP.NE.AND P0, PT, R6, RZ, PT ;  /* 0x000000ff0600720c */ /* 0x000fe20003f05270 */
[----:B------:R-:W-:Y:S01]  /*0250*/  VIADD R7, R7, 0x8 ;  /* 0x0000000807077836 */ /* 0x000fe20000000000 */
[----:B------:R0:W-:Y:S04]  /*0260*/  STG.E desc[UR36][R4.64+-0x10], RZ ;  /* 0xfffff0ff04007986 */ /* 0x0001e8000c101924 */
[----:B------:R0:W-:Y:S04]  /*0270*/  STG.E desc[UR36][R4.64+-0xc], RZ ;  /* 0xfffff4ff04007986 */ /* 0x0001e8000c101924 */
[----:B------:R0:W-:Y:S04]  /*0280*/  STG.E desc[UR36][R4.64+-0x8], RZ ;  /* 0xfffff8ff04007986 */ /* 0x0001e8000c101924 */
[----:B------:R0:W-:Y:S04]  /*0290*/  STG.E desc[UR36][R4.64+-0x4], RZ ;  /* 0xfffffcff04007986 */ /* 0x0001e8000c101924 */
[----:B------:R0:W-:Y:S04]  /*02a0*/  STG.E desc[UR36][R4.64], RZ ;  /* 0x000000ff04007986 */ /* 0x0001e8000c101924 */
[----:B------:R0:W-:Y:S04]  /*02b0*/  STG.E desc[UR36][R4.64+0x4], RZ ;  /* 0x000004ff04007986 */ /* 0x0001e8000c101924 */
[----:B------:R0:W-:Y:S04]  /*02c0*/  STG.E desc[UR36][R4.64+0x8], RZ ;  /* 0x000008ff04007986 */ /* 0x0001e8000c101924 */
[----:B------:R0:W-:Y:S01]  /*02d0*/  STG.E desc[UR36][R4.64+0xc], RZ ;  /* 0x00000cff04007986 */ /* 0x0001e2000c101924 */
[----:B------:R-:W-:Y:S05]  /*02e0*/  @P0 BRA `(.L_x_4) ;  /* 0xfffffffc00c40947 */ /* 0x000fea000383ffff */
.L_x_3:
[----:B------:R-:W-:Y:S05]  /*02f0*/  @!P1 BRA `(.L_x_2) ;  /* 0x0000000c00189947 */ /* 0x000fea0003800000 */
[----:B------:R-:W-:Y:S02]  /*0300*/  ISETP.GE.U32.AND P0, PT, R8, 0x4, PT ;  /* 0x000000040800780c */ /* 0x000fe40003f06070 */
[----:B------:R-:W-:-:S04]  /*0310*/  LOP3.LUT R6, R9, 0x3, RZ, 0xc0, !PT ;  /* 0x0000000309067812 */ /* 0x000fc800078ec0ff */
[----:B------:R-:W-:-:S07]  /*0320*/  ISETP.NE.AND P1, PT, R6, RZ, PT ;  /* 0x000000ff0600720c */ /* 0x000fce0003f25270 */
[----:B------:R-:W-:Y:S06]  /*0330*/  @!P0 BRA `(.L_x_5) ;  /* 0x0000000000208947 */ /* 0x000fec0003800000 */
[----:B0-----:R-:W0:Y:S01]  /*0340*/  LDC.64 R4, c[0x0][0x380] ;  /* 0x0000e000ff047b82 */ /* 0x001e220000000a00 */
[----:B------:R-:W-:Y:S01]  /*0350*/  IADD3 R7, PT, PT, R0, R3, RZ ;  /* 0x0000000300077210 */ /* 0x000fe20007ffe0ff */
[----:B------:R-:W-:-:S04]  /*0360*/  VIADD R3, R3, 0x4 ;  /* 0x0000000403037836 */ /* 0x000fc80000000000 */
[----:B0-----:R-:W-:-:S05]  /*0370*/  IMAD.WIDE R4, R7, 0x4, R4 ;  /* 0x0000000407047825 */ /* 0x001fca00078e0204 */
[----:B------:R1:W-:Y:S04]  /*0380*/  STG.E desc[UR36][R4.64], RZ ;  /* 0x000000ff04007986 */ /* 0x0003e8000c101924 */
[----:B------:R1:W-:Y:S04]  /*0390*/  STG.E desc[UR36][R4.64+0x4], RZ ;  /* 0x000004ff04007986 */ /* 0x0003e8000c101924 */
[----:B------:R1:W-:Y:S04]  /*03a0*/  STG.E desc[UR36][R4.64+0x8], RZ ;  /* 0x000008ff04007986 */ /* 0x0003e8000c101924 */
[----:B------:R1:W-:Y:S02]  /*03b0*/  STG.E desc[UR36][R4.64+0xc], RZ ;  /* 0x00000cff04007986 */ /* 0x0003e4000c101924 */
.L_x_5:
[----:B------:R-:W-:Y:S05]  /*03c0*/  @!P1 BRA `(.L_x_2) ;  /* 0x0000000800e49947 */ /* 0x000fea0003800000 */
[----:B------:R-:W-:Y:S02]  /*03d0*/  ISETP.NE.AND P0, PT, R6, 0x1, PT ;  /* 0x000000010600780c */ /* 0x000fe40003f05270 */
[----:B------:R-:W-:-:S04]  /*03e0*/  LOP3.LUT R6, R9, 0x1, RZ, 0xc0, !PT ;  /* 0x0000000109067812 */ /* 0x000fc800078ec0ff */
[----:B------:R-:W-:-:S07]  /*03f0*/  ISETP.NE.U32.AND P1, PT, R6, 0x1, PT ;  /* 0x000000010600780c */ /* 0x000fce0003f25070 */
[----:B01----:R-:W0:Y:S01]  /*0400*/  @P0 LDC.64 R4, c[0x0][0x380] ;  /* 0x0000e000ff040b82 */ /* 0x003e220000000a00 */
[----:B------:R-:W-:Y:S02]  /*0410*/  @P0 IMAD.IADD R7, R0, 0x1, R3 ;  /* 0x0000000100070824 */ /* 0x000fe400078e0203 */
[----:B------:R-:W-:Y:S02]  /*0420*/  @P0 VIADD R3, R3, 0x2 ;  /* 0x0000000203030836 */ /* 0x000fe40000000000 */
[----:B0-----:R-:W-:-:S05]  /*0430*/  @P0 IMAD.WIDE R4, R7, 0x4, R4 ;  /* 0x0000000407040825 */ /* 0x001fca00078e0204 */
[----:B------:R2:W-:Y:S04]  /*0440*/  @P0 STG.E desc[UR36][R4.64], RZ ;  /* 0x000000ff04000986 */ /* 0x0005e8000c101924 */
[----:B------:R2:W-:Y:S01]  /*0450*/  @P0 STG.E desc[UR36][R4.64+0x4], RZ ;  /* 0x000004ff04000986 */ /* 0x0005e2000c101924 */
[----:B------:R-:W-:Y:S05]  /*0460*/  @P1 BRA `(.L_x_2) ;  /* 0x0000000800bc1947 */ /* 0x000fea0003800000 */
[----:B--2---:R-:W0:Y:S01]  /*0470*/  LDC.64 R4, c[0x0][0x380] ;  /* 0x0000e000ff047b82 */ /* 0x004e220000000a00 */
[----:B------:R-:W-:-:S04]  /*0480*/  IMAD.IADD R3, R0, 0x1, R3 ;  /* 0x0000000100037824 */ /* 0x000fc800078e0203 */
[----:B0-----:R-:W-:-:S05]  /*0490*/  IMAD.WIDE R4, R3, 0x4, R4 ;  /* 0x0000000403047825 */ /* 0x001fca00078e0204 */
[----:B------:R3:W-:Y:S01]  /*04a0*/  STG.E desc[UR36][R4.64], RZ ;  /* 0x000000ff04007986 */ /* 0x0007e2000c101924 */
[----:B------:R-:W-:Y:S05]  /*04b0*/  BRA `(.L_x_2) ;  /* 0x0000000800a87947 */ /* 0x000fea0003800000 */
.L_x_1:
[----:B------:R-:W-:-:S13]  /*04c0*/  ISETP.GE.AND P0, PT, R9, 0x1, PT ;  /* 0x000000010900780c */ /* 0x000fda0003f06270 */
[----:B------:R-:W-:Y:S05]  /*04d0*/  @!P0 BRA `(.L_x_2) ;  /* 0x0000000800a08947 */ /* 0x000fea0003800000 */
[----:B------:R-:W0:Y:S01]  /*04e0*/  I2F.F64.U32 R4, R3 ;  /* 0x0000000300047312 */ /* 0x000e220000201800 */
[----:B------:R-:W-:Y:S01]  /*04f0*/  IMAD.MOV.U32 R6, RZ, RZ, 0x1 ;  /* 0x00000001ff067424 */ /* 0x000fe200078e00ff */
[----:B------:R-:W-:Y:S01]  /*0500*/  UMOV UR4, 0x54442d18 ;  /* 0x54442d1800047882 */ /* 0x000fe20000000000 */
[----:B------:R-:W-:-:S05]  /*0510*/  UMOV UR5, 0x402921fb ;  /* 0x402921fb00057882 */ /* 0x000fca0000000000 */
[----:B0-----:R-:W0:Y:S02]  /*0520*/  MUFU.RCP64H R7, R5 ;  /* 0x0000000500077308 */ /* 0x001e240000001800 */
[----:B0-----:R-:W-:-:S08]  /*0530*/  DFMA R8, -R4, R6, 1 ;  /* 0x3ff000000408742b */ /* 0x001fd00000000106 */
[----:B------:R-:W-:-:S08]  /*0540*/  DFMA R8, R8, R8, R8 ;  /* 0x000000080808722b */ /* 0x000fd00000000008 */
[----:B------:R-:W-:-:S08]  /*0550*/  DFMA R8, R6, R8, R6 ;  /* 0x000000080608722b */ /* 0x000fd00000000006 */
[----:B------:R-:W-:-:S08]  /*0560*/  DFMA R6, -R4, R8, 1 ;  /* 0x3ff000000406742b */ /* 0x000fd00000000108 */
[----:B------:R-:W-:-:S08]  /*0570*/  DFMA R6, R8, R6, R8 ;  /* 0x000000060806722b */ /* 0x000fd00000000008 */
[----:B------:R-:W-:-:S08]  /*0580*/  DMUL R26, R6, UR4 ;  /* 0x00000004061a7c28 */ /* 0x000fd00008000000 */
[----:B------:R-:W-:-:S08]  /*0590*/  DFMA R8, -R4, R26, UR4 ;  /* 0x0000000404087e2b */ /* 0x000fd0000800011a */
[----:B------:R-:W-:-:S10]  /*05a0*/  DFMA R26, R6, R8, R26 ;  /* 0x00000008061a722b */ /* 0x000fd4000000001a */
[----:B------:R-:W-:-:S05]  /*05b0*/  FFMA R0, RZ, R5, R27 ;  /* 0x00000005ff007223 */ /* 0x000fca000000001b */
[----:B------:R-:W-:-:S13]  /*05c0*/  FSETP.GT.AND P0, PT, |R0|, 1.469367938527859385e-39, PT ;  /* 0x001000000000780b */ /* 0x000fda0003f04200 */
[----:B------:R-:W-:Y:S05]  /*05d0*/  @P0 BRA `(.L_x_6) ;  /* 0x0000000000080947 */ /* 0x000fea0003800000 */
[----:B------:R-:W-:-:S07]  /*05e0*/  MOV R0, 0x600 ;  /* 0x0000060000007802 */ /* 0x000fce0000000f00 */
[----:B------:R-:W-:Y:S05]  /*05f0*/  CALL.REL.NOINC `($__internal_0_$__cuda_sm20_div_rn_f64_full) ;  /* 0x0000002000bc7944 */ /* 0x000fea0003c00000 */
.L_x_6:
[----:B------:R-:W0:Y:S01]  /*0600*/  I2F.F64.U32 R4, R2 ;  /* 0x0000000200047312 */ /* 0x000e220000201800 */
[----:B------:R-:W-:Y:S01]  /*0610*/  UMOV UR4, 0x6dc9c883 ;  /* 0x6dc9c88300047882 */ /* 0x000fe20000000000 */
[----:B------:R-:W-:Y:S01]  /*0620*/  UMOV UR5, 0x3fe45f30 ;  /* 0x3fe45f3000057882 */ /* 0x000fe20000000000 */
[----:B------:R-:W1:Y:S01]  /*0630*/  LDCU UR7, c[0x0][0x388] ;  /* 0x00007100ff0777ac */ /* 0x000e620008000800 */
[----:B------:R-:W-:Y:S01]  /*0640*/  IMAD.MOV.U32 R18, RZ, RZ, 0x1 ;  /* 0x00000001ff127424 */ /* 0x000fe200078e00ff */
[----:B0-----:R-:W-:Y:S01]  /*0650*/  DMUL R4, R4, R26 ;  /* 0x0000001a04047228 */ /* 0x001fe20000000000 */
[----:B-1----:R-:W-:Y:S02]  /*0660*/  UIADD3 UR6, UPT, UPT, -UR7, URZ, URZ ;  /* 0x000000ff07067290 */ /* 0x002fe4000fffe1ff */
[----:B------:R-:W-:-:S05]  /*0670*/  IMAD R19, R2, UR7, RZ ;  /* 0x0000000702137c24 */ /* 0x000fca000f8e02ff */
[----:B------:R-:W-:Y:S01]  /*0680*/  DMUL R6, R4, UR4 ;  /* 0x0000000404067c28 */ /* 0x000fe20008000000 */
[----:B------:R-:W-:Y:S01]  /*0690*/  UMOV UR4, 0x54442d18 ;  /* 0x54442d1800047882 */ /* 0x000fe20000000000 */
[----:B------:R-:W-:Y:S01]  /*06a0*/  UMOV UR5, 0x3ff921fb ;  /* 0x3ff921fb00057882 */ /* 0x000fe20000000000 */
[----:B------:R-:W-:-:S03]  /*06b0*/  IMAD.U32 R24, RZ, RZ, UR6 ;  /* 0x00000006ff187e24 */ /* 0x000fc6000f8e00ff */
[----:B------:R0:W1:Y:S02]  /*06c0*/  F2I.F64 R0, R6 ;  /* 0x0000000600007311 */ /* 0x0000640000301100 */
[----:B0-----:R-:W-:-:S06]  /*06d0*/  CS2R R6, SRZ ;  /* 0x0000000000067805 */ /* 0x001fcc000001ff00 */
[----:B-1----:R-:W0:Y:S02]  /*06e0*/  I2F.F64 R8, R0 ;  /* 0x0000000000087312 */ /* 0x002e240000201c00 */
[----:B0-----:R-:W-:Y:S01]  /*06f0*/  DFMA R4, R8, -UR4, R4 ;  /* 0x8000000408047c2b */ /* 0x001fe20008000004 */
[----:B------:R-:W-:Y:S01]  /*0700*/  UMOV UR4, 0x33145c00 ;  /* 0x33145c0000047882 */ /* 0x000fe20000000000 */
[----:B------:R-:W-:-:S06]  /*0710*/  UMOV UR5, 0x3c91a626 ;  /* 0x3c91a62600057882 */ /* 0x000fcc0000000000 */
[----:B------:R-:W-:Y:S01]  /*0720*/  DFMA R4, R8, -UR4, R4 ;  /* 0x8000000408047c2b */ /* 0x000fe20008000004 */
[----:B------:R-:W-:Y:S01]  /*0730*/  UMOV UR4, 0x252049c0 ;  /* 0x252049c000047882 */ /* 0x000fe20000000000 */
[----:B------:R-:W-:-:S06]  /*0740*/  UMOV UR5, 0x397b839a ;  /* 0x397b839a00057882 */ /* 0x000fcc0000000000 */
[----:B------:R-:W-:-:S11]  /*0750*/  DFMA R4, R8, -UR4, R4 ;  /* 0x8000000408047c2b */ /* 0x000fd60008000004 */
.L_x_17:
[----:B------:R-:W-:Y:S01]  /*0760*/  VIADD R24, R24, 0x1 ;  /* 0x0000000118187836 */ /* 0x000fe20000000000 */
[----:B------:R-:W-:Y:S01]  /*0770*/  BSSY.RECONVERGENT B0, `(.L_x_7) ;  /* 0x000007a000007945 */ /* 0x000fe20003800200 */
[----:B------:R-:W-:-:S03]  /*0780*/  VIADD R3, R3, 0xffffffff ;  /* 0xffffffff03037836 */ /* 0x000fc60000000000 */
[----:B------:R-:W-:Y:S02]  /*0790*/  ISETP.NE.AND P0, PT, R24, RZ, PT ;  /* 0x000000ff1800720c */ /* 0x000fe40003f05270 */
[----:B------:R-:W-:Y:S02]  /*07a0*/  ISETP.NE.AND P2, PT, R3, -0x1, PT ;  /* 0xffffffff0300780c */ /* 0x000fe40003f45270 */
[----:B------:R-:W-:-:S13]  /*07b0*/  ISETP.NE.AND P0, PT, R18, 0x1, P0 ;  /* 0x000000011200780c */ /* 0x000fda0000705270 */
[----:B0-----:R-:W0:Y:S02]  /*07c0*/  @!P0 LDC.64 R8, c[0x0][0x380] ;  /* 0x0000e000ff088b82 */ /* 0x001e240000000a00 */
[----:B0-----:R-:W-:-:S05]  /*07d0*/  @!P0 IMAD.WIDE.U32 R8, R19, 0x4, R8 ;  /* 0x0000000413088825 */ /* 0x001fca00078e0008 */
[----:B------:R0:W-:Y:S01]  /*07e0*/  @!P0 STG.E desc[UR36][R8.64], RZ ;  /* 0x000000ff08008986 */ /* 0x0001e2000c101924 */
[----:B-1----:R-:W-:Y:S05]  /*07f0*/  @!P0 BRA `(.L_x_8) ;  /* 0x0000000400c48947 */ /* 0x002fea0003800000 */
[----:B0-----:R-:W0:Y:S01]  /*0800*/  I2F.F64.U32 R8, R2 ;  /* 0x0000000200087312 */ /* 0x001e220000201800 */
[----:B------:R-:W-:Y:S01]  /*0810*/  BSSY.RECONVERGENT B2, `(.L_x_9) ;  /* 0x0000013000027945 */ /* 0x000fe20003800200 */
[----:B------:R-:W-:Y:S01]  /*0820*/  MOV R25, 0x1 ;  /* 0x0000000100197802 */ /* 0x000fe20000000f00 */
[----:B0-----:R-:W-:-:S08]  /*0830*/  DMUL R8, R8, R26 ;  /* 0x0000001a08087228 */ /* 0x001fd00000000000 */
[----:B------:R-:W-:Y:S02]  /*0840*/  DSETP.NEU.AND P0, PT, R8, +INF , PT ;  /* 0x7ff000000800742a */ /* 0x000fe40003f0d000 */
[----:B------:R-:W-:-:S12]  /*0850*/  DMUL R32, RZ, R8 ;  /* 0x00000008ff207228 */ /* 0x000fd80000000000 */
[----:B------:R-:W-:Y:S05]  /*0860*/  @!P0 BRA `(.L_x_10) ;  /* 0x0000000000348947 */ /* 0x000fea0003800000 */
[----:B------:R-:W-:Y:S01]  /*0870*/  DSETP.GE.AND P0, PT, R8, 2.14748364800000000000e+09, PT ;  /* 0x41e000000800742a */ /* 0x000fe20003f06000 */
[----:B------:R-:W-:Y:S01]  /*0880*/  BSSY.RECONVERGENT B3, `(.L_x_11) ;  /* 0x000000a000037945 */ /* 0x000fe20003800200 */
[----:B------:R-:W-:Y:S02]  /*0890*/  IMAD.MOV.U32 R10, RZ, RZ, R0 ;  /* 0x000000ffff0a7224 */ /* 0x000fe400078e0000 */
[----:B------:R-:W-:Y:S02]  /*08a0*/  IMAD.MOV.U32 R32, RZ, RZ, R4 ;  /* 0x000000ffff207224 */ /* 0x000fe400078e0004 */
[----:B------:R-:W-:-:S08]  /*08b0*/  IMAD.MOV.U32 R33, RZ, RZ, R5 ;  /* 0x000000ffff217224 */ /* 0x000fd000078e0005 */
[----:B------:R-:W-:Y:S05]  /*08c0*/  @!P0 BRA `(.L_x_12) ;  /* 0x0000000000148947 */ /* 0x000fea0003800000 */
[----:B------:R-:W-:Y:S01]  /*08d0*/  IMAD.MOV.U32 R20, RZ, RZ, R8 ;  /* 0x000000ffff147224 */ /* 0x000fe200078e0008 */
[----:B------:R-:W-:-:S07]  /*08e0*/  MOV R8, 0x900 ;  /* 0x0000090000087802 */ /* 0x000fce0000000f00 */
[----:B------:R-:W-:Y:S05]  /*08f0*/  CALL.REL.NOINC `($_Z14cudaInitializePfi$__internal_trig_reduction_slowpathd) ;  /* 0x0000002400387944 */ /* 0x000fea0003c00000 */
[----:B------:R-:W-:Y:S02]  /*0900*/  IMAD.MOV.U32 R32, RZ, RZ, R20 ;  /* 0x000000ffff207224 */ /* 0x000fe400078e0014 */
[----:B------:R-:W-:-:S07]  /*0910*/  IMAD.MOV.U32 R33, RZ, RZ, R21 ;  /* 0x000000ffff217224 */ /* 0x000fce00078e0015 */
.L_x_12:
[----:B------:R-:W-:Y:S05]  /*0920*/  BSYNC.RECONVERGENT B3 ;  /* 0x0000000000037941 */ /* 0x000fea0003800200 */
.L_x_11:
[----:B------:R-:W-:-:S07]  /*0930*/  VIADD R25, R10, 0x1 ;  /* 0x000000010a197836 */ /* 0x000fce0000000000 */
.L_x_10:
[----:B------:R-:W-:Y:S05]  /*0940*/  BSYNC.RECONVERGENT B2 ;  /* 0x0000000000027941 */ /* 0x000fea0003800200 */
.L_x_9:
[----:B------:R-:W-:-:S05]  /*0950*/  IMAD.SHL.U32 R8, R25, 0x40, RZ ;  /* 0x0000004019087824 */ /* 0x000fca00078e00ff */
[----:B------:R-:W-:-:S04]  /*0960*/  LOP3.LUT R8, R8, 0x40, RZ, 0xc0, !PT ;  /* 0x0000004008087812 */ /* 0x000fc800078ec0ff */
[----:B------:R-:W-:-:S05]  /*0970*/  IADD3 R34, P0, PT, R8, UR8, RZ ;  /* 0x0000000808227c10 */ /* 0x000fca000ff1e0ff */
[----:B------:R-:W-:-:S05]  /*0980*/  IMAD.X R35, RZ, RZ, UR9, P0 ;  /* 0x00000009ff237e24 */ /* 0x000fca00080e06ff */
[----:B------:R-:W2:Y:S04]  /*0990*/  LDG.E.128.CONSTANT R8, desc[UR36][R34.64] ;  /* 0x0000002422087981 */ /* 0x000ea8000c1e9d00 */
[----:B------:R-:W3:Y:S04]  /*09a0*/  LDG.E.128.CONSTANT R12, desc[UR36][R34.64+0x10] ;  /* 0x00001024220c7981 */ /* 0x000ee8000c1e9d00 */
[----:B------:R-:W4:Y:S01]  /*09b0*/  LDG.E.128.CONSTANT R20, desc[UR36][R34.64+0x20] ;  /* 0x0000202422147981 */ /* 0x000f22000c1e9d00 */
[----:B------:R-:W-:Y:S01]  /*09c0*/  LOP3.LUT R28, R25, 0x1, RZ, 0xc0, !PT ;  /* 0x00000001191c7812 */ /* 0x000fe200078ec0ff */
[----:B------:R-:W-:Y:S01]  /*09d0*/  IMAD.MOV.U32 R29, RZ, RZ, 0x3da8ff83 ;  /* 0x3da8ff83ff1d7424 */ /* 0x000fe200078e00ff */
[----:B------:R-:W-:Y:S01]  /*09e0*/  DMUL R30, R32, R32 ;  /* 0x00000020201e7228 */ /* 0x000fe20000000000 */
[----:B------:R-:W-:Y:S01]  /*09f0*/  BSSY.RECONVERGENT B2, `(.L_x_13) ;  /* 0x0000030000027945 */ /* 0x000fe20003800200 */
[----:B------:R-:W-:-:S02]  /*0a00*/  ISETP.NE.U32.AND P0, PT, R28, 0x1, PT ;  /* 0x000000011c00780c */ /* 0x000fc40003f05070 */
[----:B------:R-:W-:Y:S02]  /*0a10*/  MOV R28, 0x20fd8164 ;  /* 0x20fd8164001c7802 */ /* 0x000fe40000000f00 */
[----:B------:R-:W-:Y:S02]  /*0a20*/  FSEL R29, -R29, 0.11223486810922622681, !P0 ;  /* 0x3de5db651d1d7808 */ /* 0x000fe40004000100 */
[----:B------:R-:W-:-:S06]  /*0a30*/  FSEL R28, R28, -8.06006814911005101289e+34, !P0 ;  /* 0xf9785eba1c1c7808 */ /* 0x000fcc0004000000 */
[----:B--2---:R-:W-:-:S08]  /*0a40*/  DFMA R8, R30, R28, R8 ;  /* 0x0000001c1e08722b */ /* 0x004fd00000000008 */
[----:B------:R-:W-:-:S08]  /*0a50*/  DFMA R8, R30, R8, R10 ;  /* 0x000000081e08722b */ /* 0x000fd0000000000a */
[----:B---3--:R-:W-:-:S08]  /*0a60*/  DFMA R8, R30, R8, R12 ;  /* 0x000000081e08722b */ /* 0x008fd0000000000c */
[----:B------:R-:W-:-:S08]  /*0a70*/  DFMA R8, R30, R8, R14 ;  /* 0x000000081e08722b */ /* 0x000fd0000000000e */
[----:B----4-:R-:W-:-:S08]  /*0a80*/  DFMA R8, R30, R8, R20 ;  /* 0x000000081e08722b */ /* 0x010fd00000000014 */
[----:B------:R-:W-:-:S08]  /*0a90*/  DFMA R8, R30, R8, R22 ;  /* 0x000000081e08722b */ /* 0x000fd00000000016 */
[----:B------:R-:W-:Y:S02]  /*0aa0*/  DFMA R10, R8, R32, R32 ;  /* 0x00000020080a722b */ /* 0x000fe40000000020 */
[----:B------:R-:W-:Y:S02]  /*0ab0*/  DFMA R30, R30, R8, 1 ;  /* 0x3ff000001e1e742b */ /* 0x000fe40000000008 */
[----:B------:R-:W-:-:S08]  /*0ac0*/  DMUL R8, R6, R26 ;  /* 0x0000001a06087228 */ /* 0x000fd00000000000 */
[----:B------:R-:W-:Y:S01]  /*0ad0*/  DSETP.NEU.AND P1, PT, R8, +INF , PT ;  /* 0x7ff000000800742a */ /* 0x000fe20003f2d000 */
[----:B------:R-:W-:Y:S02]  /*0ae0*/  FSEL R12, R30, R10, !P0 ;  /* 0x0000000a1e0c7208 */ /* 0x000fe40004000000 */
[----:B------:R-:W-:Y:S02]  /*0af0*/  FSEL R13, R31, R11, !P0 ;  /* 0x0000000b1f0d7208 */ /* 0x000fe40004000000 */
[----:B------:R-:W-:-:S04]  /*0b00*/  LOP3.LUT P0, RZ, R25, 0x2, RZ, 0xc0, !PT ;  /* 0x0000000219ff7812 */ /* 0x000fc8000780c0ff */
[----:B------:R-:W-:-:S05]  /*0b10*/  DADD R10, RZ, -R12 ;  /* 0x00000000ff0a7229 */ /* 0x000fca000000080c */
[----:B------:R-:W-:Y:S01]  /*0b20*/  @!P1 DMUL R34, RZ, +INF ;  /* 0x7ff00000ff229828 */ /* 0x000fe20000000000 */
[----:B------:R-:W-:-:S04]  /*0b30*/  @!P1 IMAD.MOV.U32 R25, RZ, RZ, 0x1 ;  /* 0x00000001ff199424 */ /* 0x000fc800078e00ff */
[----:B------:R-:W-:Y:S02]  /*0b40*/  FSEL R28, R12, R10, !P0 ;  /* 0x0000000a0c1c7208 */ /* 0x000fe40004000000 */
[----:B------:R-:W-:Y:S01]  /*0b50*/  FSEL R29, R13, R11, !P0 ;  /* 0x0000000b0d1d7208 */ /* 0x000fe20004000000 */
[----:B------:R-:W-:Y:S06]  /*0b60*/  @!P1 BRA `(.L_x_14) ;  /* 0x0000000000609947 */ /* 0x000fec0003800000 */
[----:B------:R-:W-:Y:S01]  /*0b70*/  UMOV UR4, 0x6dc9c883 ;  /* 0x6dc9c88300047882 */ /* 0x000fe20000000000 */
[----:B------:R-:W-:Y:S01]  /*0b80*/  UMOV UR5, 0x3fe45f30 ;  /* 0x3fe45f3000057882 */ /* 0x000fe20000000000 */
[C---:B------:R-:W-:Y:S01]  /*0b90*/  DSETP.GE.AND P0, PT, R8.reuse, 2.14748364800000000000e+09, PT ;  /* 0x41e000000800742a */ /* 0x040fe20003f06000 */
[----:B------:R-:W-:Y:S01]  /*0ba0*/  BSSY.RECONVERGENT B3, `(.L_x_15) ;  /* 0x0000013000037945 */ /* 0x000fe20003800200 */
[----:B------:R-:W-:Y:S01]  /*0bb0*/  DMUL R10, R8, UR4 ;  /* 0x00000004080a7c28 */ /* 0x000fe20008000000 */
[----:B------:R-:W-:Y:S01]  /*0bc0*/  UMOV UR4, 0x54442d18 ;  /* 0x54442d1800047882 */ /* 0x000fe20000000000 */
[----:B------:R-:W-:-:S08]  /*0bd0*/  UMOV UR5, 0x3ff921fb ;  /* 0x3ff921fb00057882 */ /* 0x000fd00000000000 */
[----:B------:R-:W0:Y:S08]  /*0be0*/  F2I.F64 R10, R10 ;  /* 0x0000000a000a7311 */ /* 0x000e300000301100 */
[----:B0-----:R-:W0:Y:S02]  /*0bf0*/  I2F.F64 R34, R10 ;  /* 0x0000000a00227312 */ /* 0x001e240000201c00 */
[----:B0-----:R-:W-:Y:S01]  /*0c00*/  DFMA R12, R34, -UR4, R8 ;  /* 0x80000004220c7c2b */ /* 0x001fe20008000008 */
[----:B------:R-:W-:Y:S01]  /*0c10*/  UMOV UR4, 0x33145c00 ;  /* 0x33145c0000047882 */ /* 0x000fe20000000000 */
[----:B------:R-:W-:-:S06]  /*0c20*/  UMOV UR5, 0x3c91a626 ;  /* 0x3c91a62600057882 */ /* 0x000fcc0000000000 */
[----:B------:R-:W-:Y:S01]  /*0c30*/  DFMA R12, R34, -UR4, R12 ;  /* 0x80000004220c7c2b */ /* 0x000fe2000800000c */
[----:B------:R-:W-:Y:S01]  /*0c40*/  UMOV UR4, 0x252049c0 ;  /* 0x252049c000047882 */ /* 0x000fe20000000000 */
[----:B------:R-:W-:-:S06]  /*0c50*/  UMOV UR5, 0x397b839a ;  /* 0x397b839a00057882 */ /* 0x000fcc0000000000 */
[----:B------:R-:W-:Y:S01]  /*0c60*/  DFMA R34, R34, -UR4, R12 ;  /* 0x8000000422227c2b */ /* 0x000fe2000800000c */
[----:B------:R-:W-:Y:S10]  /*0c70*/  @!P0 BRA `(.L_x_16) ;  /* 0x0000000000148947 */ /* 0x000ff40003800000 */
[----:B------:R-:W-:Y:S01]  /*0c80*/  IMAD.MOV.U32 R20, RZ, RZ, R8 ;  /* 0x000000ffff147224 */ /* 0x000fe200078e0008 */
[----:B------:R-:W-:-:S07]  /*0c90*/  MOV R8, 0xcb0 ;  /* 0x00000cb000087802 */ /* 0x000fce0000000f00 */
[----:B------:R-:W-:Y:S05]  /*0ca0*/  CALL.REL.NOINC `($_Z14cudaInitializePfi$__internal_trig_reduction_slowpathd) ;  /* 0x00000020004c7944 */ /* 0x000fea0003c00000 */
[----:B------:R-:W-:Y:S02]  /*0cb0*/  IMAD.MOV.U32 R34, RZ, RZ, R20 ;  /* 0x000000ffff227224 */ /* 0x000fe400078e0014 */
[----:B------:R-:W-:-:S07]  /*0cc0*/  IMAD.MOV.U32 R35, RZ, RZ, R21 ;  /* 0x000000ffff237224 */ /* 0x000fce00078e0015 */
.L_x_16:
[----:B------:R-:W-:Y:S05]  /*0cd0*/  BSYNC.RECONVERGENT B3 ;  /* 0x0000000000037941 */ /* 0x000fea0003800200 */
.L_x_15:
[----:B------:R-:W-:-:S07]  /*0ce0*/  VIADD R25, R10, 0x1 ;  /* 0x000000010a197836 */ /* 0x000fce0000000000 */
.L_x_14:
[----:B------:R-:W-:Y:S05]  /*0cf0*/  BSYNC.RECONVERGENT B2 ;  /* 0x0000000000027941 */ /* 0x000fea0003800200 */
.L_x_13:
        /* <DEDUP_REMOVED lines=8> */
[----:B------:R-:W-:Y:S01]  /*0d80*/  DMUL R32, R34, R34 ;  /* 0x0000002222207228 */ /* 0x000fe20000000000 */
[----:B------:R-:W-:-:S02]  /*0d90*/  MOV R31, 0x3da8ff83 ;  /* 0x3da8ff83001f7802 */ /* 0x000fc40000000f00 */
[----:B------:R-:W-:Y:S01]  /*0da0*/  ISETP.NE.U32.AND P0, PT, R30, 0x1, PT ;  /* 0x000000011e00780c */ /* 0x000fe20003f05070 */
[----:B------:R-:W-:-:S03]  /*0db0*/  IMAD.MOV.U32 R30, RZ, RZ, 0x20fd8164 ;  /* 0x20fd8164ff1e7424 */ /* 0x000fc600078e00ff */
[----:B------:R-:W-:Y:S02]  /*0dc0*/  FSEL R31, -R31, 0.11223486810922622681, !P0 ;  /* 0x3de5db651f1f7808 */ /* 0x000fe40004000100 */
[----:B------:R-:W-:-:S06]  /*0dd0*/  FSEL R30, R30, -8.06006814911005101289e+34, !P0 ;  /* 0xf9785eba1e1e7808 */ /* 0x000fcc0004000000 */
[----:B--2---:R-:W-:-:S08]  /*0de0*/  DFMA R8, R32, R30, R8 ;  /* 0x0000001e2008722b */ /* 0x004fd00000000008 */
[----:B------:R-:W-:-:S08]  /*0df0*/  DFMA R8, R32, R8, R10 ;  /* 0x000000082008722b */ /* 0x000fd0000000000a */
[C---:B---3--:R-:W-:Y:S01]  /*0e00*/  DFMA R8, R32.reuse, R8, R12 ;  /* 0x000000082008722b */ /* 0x048fe2000000000c */
[----:B------:R-:W0:Y:S07]  /*0e10*/  LDC.64 R12, c[0x0][0x380] ;  /* 0x0000e000ff0c7b82 */ /* 0x000e2e0000000a00 */
[----:B------:R-:W-:-:S08]  /*0e20*/  DFMA R8, R32, R8, R14 ;  /* 0x000000082008722b */ /* 0x000fd0000000000e */
[----:B----4-:R-:W-:-:S08]  /*0e30*/  DFMA R8, R32, R8, R20 ;  /* 0x000000082008722b */ /* 0x010fd00000000014 */
[----:B------:R-:W-:Y:S01]  /*0e40*/  DFMA R8, R32, R8, R22 ;  /* 0x000000082008722b */ /* 0x000fe20000000016 */
[----:B0-----:R-:W-:-:S07]  /*0e50*/  IMAD.WIDE.U32 R12, R19, 0x4, R12 ;  /* 0x00000004130c7825 */ /* 0x001fce00078e000c */
[----:B------:R-:W-:Y:S02]  /*0e60*/  DFMA R34, R8, R34, R34 ;  /* 0x000000220822722b */ /* 0x000fe40000000022 */
[----:B------:R-:W-:-:S10]  /*0e70*/  DFMA R8, R32, R8, 1 ;  /* 0x3ff000002008742b */ /* 0x000fd40000000008 */
[----:B------:R-:W-:Y:S02]  /*0e80*/  FSEL R10, R8, R34, !P0 ;  /* 0x00000022080a7208 */ /* 0x000fe40004000000 */
[----:B------:R-:W-:Y:S02]  /*0e90*/  FSEL R11, R9, R35, !P0 ;  /* 0x00000023090b7208 */ /* 0x000fe40004000000 */
[----:B------:R-:W-:-:S04]  /*0ea0*/  LOP3.LUT P0, RZ, R25, 0x2, RZ, 0xc0, !PT ;  /* 0x0000000219ff7812 */ /* 0x000fc8000780c0ff */
[----:B------:R-:W-:-:S10]  /*0eb0*/  DADD R8, RZ, -R10 ;  /* 0x00000000ff087229 */ /* 0x000fd4000000080a */
[----:B------:R-:W-:Y:S02]  /*0ec0*/  FSEL R8, R10, R8, !P0 ;  /* 0x000000080a087208 */ /* 0x000fe40004000000 */
[----:B------:R-:W-:-:S06]  /*0ed0*/  FSEL R9, R11, R9, !P0 ;  /* 0x000000090b097208 */ /* 0x000fcc0004000000 */
[----:B------:R-:W-:-:S10]  /*0ee0*/  DMUL R28, R28, R8 ;  /* 0x000000081c1c7228 */ /* 0x000fd40000000000 */
[----:B------:R-:W0:Y:S02]  /*0ef0*/  F2F.F32.F64 R29, R28 ;  /* 0x0000001c001d7310 */ /* 0x000e240000301000 */
[----:B0-----:R1:W-:Y:S02]  /*0f00*/  STG.E desc[UR36][R12.64], R29 ;  /* 0x0000001d0c007986 */ /* 0x0013e4000c101924 */
.L_x_8:
[----:B------:R-:W-:Y:S05]  /*0f10*/  BSYNC.RECONVERGENT B0 ;  /* 0x0000000000007941 */ /* 0x000fea0003800200 */
.L_x_7:
[----:B------:R-:W-:Y:S01]  /*0f20*/  DADD R6, R6, 1 ;  /* 0x3ff0000006067429 */ /* 0x000fe20000000000 */
[----:B------:R-:W-:Y:S02]  /*0f30*/  VIADD R19, R19, 0x1 ;  /* 0x0000000113137836 */ /* 0x000fe40000000000 */
[----:B------:R-:W-:Y:S01]  /*0f40*/  VIADD R18, R18, 0x1 ;  /* 0x0000000112127836 */ /* 0x000fe20000000000 */
[----:B------:R-:W-:Y:S07]  /*0f50*/  @P2 BRA `(.L_x_17) ;  /* 0xfffffff800002947 */ /* 0x000fee000383ffff */
.L_x_2:
[----:B------:R-:W-:Y:S05]  /*0f60*/  BSYNC.RECONVERGENT B1 ;  /* 0x0000000000017941 */ /* 0x000fea0003800200 */
.L_x_0:
[----:B------:R-:W4:Y:S08]  /*0f70*/  LDC R3, c[0x0][0x388] ;  /* 0x0000e200ff037b82 */ /* 0x000f300000000800 */
[----:B------:R-:W-:Y:S01]  /*0f80*/  BAR.SYNC.DEFER_BLOCKING 0x0 ;  /* 0x0000000000007b1d */ /* 0x000fe20000010000 */
[----:B----4-:R-:W-:-:S13]  /*0f90*/  ISETP.GE.AND P0, PT, R3, 0x1, PT ;  /* 0x000000010300780c */ /* 0x010fda0003f06270 */
[----:B------:R-:W-:Y:S05]  /*0fa0*/  @!P0 EXIT ;  /* 0x000000000000894d */ /* 0x000fea0003800000 */
[----:B------:R-:W-:Y:S01]  /*0fb0*/  ISETP.GE.U32.AND P0, PT, R3, 0x10, PT ;  /* 0x000000100300780c */ /* 0x000fe20003f06070 */
[----:B------:R-:W-:-:S12]  /*0fc0*/  IMAD.MOV.U32 R25, RZ, RZ, RZ ;  /* 0x000000ffff197224 */ /* 0x000fd800078e00ff */
[----:B------:R-:W-:Y:S05]  /*0fd0*/  @!P0 BRA `(.L_x_18) ;  /* 0x0000000c00408947 */ /* 0x000fea0003800000 */
[----:B------:R-:W-:Y:S01]  /*0fe0*/  LOP3.LUT R25, R3, 0x7ffffff0, RZ, 0xc0, !PT ;  /* 0x7ffffff003197812 */ /* 0x000fe200078ec0ff */
[----:B------:R-:W-:Y:S01]  /*0ff0*/  BSSY.RECONVERGENT B6, `(.L_x_18) ;  /* 0x00000ce000067945 */ /* 0x000fe20003800200 */
[----:B------:R-:W-:-:S03]  /*1000*/  IMAD R24, R2, R3, RZ ;  /* 0x0000000302187224 */ /* 0x000fc600078e02ff */
[----:B------:R-:W-:-:S07]  /*1010*/  IMAD.MOV R26, RZ, RZ, -R25 ;  /* 0x000000ffff1a7224 */ /* 0x000fce00078e0a19 */
.L_x_35:
[----:B------:R-:W4:Y:S02]  /*1020*/  LDC.64 R18, c[0x0][0x380] ;  /* 0x0000e000ff127b82 */ /* 0x000f240000000a00 */
[----:B----4-:R-:W-:-:S05]  /*1030*/  IMAD.WIDE R18, R24, 0x4, R18 ;  /* 0x0000000418127825 */ /* 0x010fca00078e0212 */
[----:B------:R-:W4:Y:S01]  /*1040*/  LDG.E R0, desc[UR36][R18.64] ;  /* 0x0000002412007981 */ /* 0x000f22000c1e1900 */
[----:B------:R-:W5:Y:S01]  /*1050*/  LDCU UR4, c[0x0][0x2f8] ;  /* 0x00005f00ff0477ac */ /* 0x000f620008000800 */
[----:B------:R-:W-:Y:S01]  /*1060*/  MOV R22, 0x0 ;  /* 0x0000000000167802 */ /* 0x000fe20000000f00 */
[----:B------:R-:W-:Y:S01]  /*1070*/  VIADD R26, R26, 0x10 ;  /* 0x000000101a1a7836 */ /* 0x000fe20000000000 */
[----:B------:R-:W-:Y:S01]  /*1080*/  MOV R7, R17 ;  /* 0x0000001100077202 */ /* 0x000fe20000000f00 */
[----:B------:R-:W-:Y:S01]  /*1090*/  IMAD.MOV.U32 R6, RZ, RZ, R16 ;  /* 0x000000ffff067224 */ /* 0x000fe200078e0010 */
[----:B0-----:R0:W0:Y:S02]  /*10a0*/  LDC.64 R8, c[0x4][R22] ;  /* 0x0100000016087b82 */ /* 0x0010240000000a00 */
[----:B------:R-:W-:-:S04]  /*10b0*/  ISETP.NE.AND P0, PT, R26, RZ, PT ;  /* 0x000000ff1a00720c */ /* 0x000fc80003f05270 */
[----:B------:R-:W-:Y:S01]  /*10c0*/  P2R R27, PR, RZ, 0x1 ;  /* 0x00000001ff1b7803 */ /* 0x000fe20000000000 */
[----:B-----5:R-:W-:Y:S01]  /*10d0*/  VIADD R23, R16, -UR4 ;  /* 0x8000000410177c36 */ /* 0x020fe20008000000 */
[----:B------:R-:W1:Y:S04]  /*10e0*/  LDCU.64 UR4, c[0x4][0x8] ;  /* 0x01000100ff0477ac */ /* 0x000e680008000a00 */
[----:B------:R0:W-:Y:S01]  /*10f0*/  STL [R23], R2 ;  /* 0x0000000217007387 */ /* 0x0001e20000100800 */
[----:B-123--:R-:W-:Y:S02]  /*1100*/  IMAD.U32 R4, RZ, RZ, UR4 ;  /* 0x00000004ff047e24 */ /* 0x00efe4000f8e00ff */
[----:B------:R-:W-:Y:S01]  /*1110*/  IMAD.U32 R5, RZ, RZ, UR5 ;  /* 0x00000005ff057e24 */ /* 0x000fe2000f8e00ff */
[----:B----4-:R-:W1:Y:S02]  /*1120*/  F2F.F64.F32 R10, R0 ;  /* 0x00000000000a7310 */ /* 0x010e640000201800 */
[----:B01----:R1:W-:Y:S04]  /*1130*/  STL.64 [R23+0x8], R10 ;  /* 0x0000080a17007387 */ /* 0x0033e80000100a00 */
[----:B------:R-:W-:-:S07]  /*1140*/  LEPC R20, `(.L_x_19) ;  /* 0x000000001014794e */ /* 0x000fce0000000000 */
[----:B-1----:R-:W-:Y:S05]  /*1150*/  CALL.ABS.NOINC R8 ;  /* 0x0000000008007343 */ /* 0x002fea0003c00000 */
.L_x_19:
[----:B------:R-:W2:Y:S01]  /*1160*/  LDG.E R0, desc[UR36][R18.64+0x4] ;  /* 0x0000042412007981 */ /* 0x000ea2000c1e1900 */
[----:B------:R0:W1:Y:S01]  /*1170*/  LDC.64 R10, c[0x4][R22] ;  /* 0x01000000160a7b82 */ /* 0x0000620000000a00 */
[----:B------:R-:W3:Y:S01]  /*1180*/  LDCU.64 UR4, c[0x4][0x8] ;  /* 0x01000100ff0477ac */ /* 0x000ee20008000a00 */
[----:B------:R-:W-:Y:S01]  /*1190*/  IMAD.MOV.U32 R6, RZ, RZ, R16 ;  /* 0x000000ffff067224 */ /* 0x000fe200078e0010 */
[----:B------:R0:W-:Y:S01]  /*11a0*/  STL [R23], R2 ;  /* 0x0000000217007387 */ /* 0x0001e20000100800 */
[----:B------:R-:W-:Y:S02]  /*11b0*/  IMAD.MOV.U32 R7, RZ, RZ, R17 ;  /* 0x000000ffff077224 */ /* 0x000fe400078e0011 */
[----:B---3--:R-:W-:Y:S02]  /*11c0*/  IMAD.U32 R4, RZ, RZ, UR4 ;  /* 0x00000004ff047e24 */ /* 0x008fe4000f8e00ff */
[----:B------:R-:W-:Y:S01]  /*11d0*/  IMAD.U32 R5, RZ, RZ, UR5 ;  /* 0x00000005ff057e24 */ /* 0x000fe2000f8e00ff */
[----:B--2---:R-:W2:Y:S02]  /*11e0*/  F2F.F64.F32 R8, R0 ;  /* 0x0000000000087310 */ /* 0x004ea40000201800 */
[----:B-12---:R0:W-:Y:S04]  /*11f0*/  STL.64 [R23+0x8], R8 ;  /* 0x0000080817007387 */ /* 0x0061e80000100a00 */
[----:B------:R-:W-:-:S07]  /*1200*/  LEPC R20, `(.L_x_20) ;  /* 0x000000001014794e */ /* 0x000fce0000000000 */
[----:B0-----:R-:W-:Y:S05]  /*1210*/  CALL.ABS.NOINC R10 ;  /* 0x000000000a007343 */ /* 0x001fea0003c00000 */
.L_x_20:
        /* <DEDUP_REMOVED lines=12> */
.L_x_21:
[----:B------:R-:W2:Y:S01]  /*12e0*/  LDG.E R0, desc[UR36][R18.64+0xc] ;  /* 0x00000c2412007981 */ /* 0x000ea2000c1e1900 */
[----:B------:R0:W1:Y:S01]  /*12f0*/  LDC.64 R10, c[0x4][R22] ;  /* 0x01000000160a7b82 */ /* 0x0000620000000a00 */
[----:B------:R-:W3:Y:S01]  /*1300*/  LDCU.64 UR4, c[0x4][0x8] ;  /* 0x01000100ff0477ac */ /* 0x000ee20008000a00 */
[----:B------:R-:W-:Y:S01]  /*1310*/  IMAD.MOV.U32 R6, RZ, RZ, R16 ;  /* 0x000000ffff067224 */ /* 0x000fe200078e0010 */
[----:B------:R0:W-:Y:S01]  /*1320*/  STL [R23], R2 ;  /* 0x0000000217007387 */ /* 0x0001e20000100800 */
[----:B------:R-:W-:Y:S02]  /*1330*/  IMAD.MOV.U32 R7, RZ, RZ, R17 ;  /* 0x000000ffff077224 */ /* 0x000fe400078e0011 */
[----:B---3--:R-:W-:Y:S01]  /*1340*/  IMAD.U32 R4, RZ, RZ, UR4 ;  /* 0x00000004ff047e24 */ /* 0x008fe2000f8e00ff */
[----:B------:R-:W-:Y:S01]  /*1350*/  MOV R5, UR5 ;  /* 0x0000000500057c02 */ /* 0x000fe20008000f00 */
[----:B--2---:R-:W2:Y:S02]  /*1360*/  F2F.F64.F32 R8, R0 ;  /* 0x0000000000087310 */ /* 0x004ea40000201800 */
[----:B-12---:R0:W-:Y:S04]  /*1370*/  STL.64 [R23+0x8], R8 ;  /* 0x0000080817007387 */ /* 0x0061e80000100a00 */
[----:B------:R-:W-:-:S07]  /*1380*/  LEPC R20, `(.L_x_22) ;  /* 0x000000001014794e */ /* 0x000fce0000000000 */
[----:B0-----:R-:W-:Y:S05]  /*1390*/  CALL.ABS.NOINC R10 ;  /* 0x000000000a007343 */ /* 0x001fea0003c00000 */
.L_x_22:
        /* <DEDUP_REMOVED lines=12> */
.L_x_23:
[----:B------:R-:W2:Y:S01]  /*1460*/  LDG.E R0, desc[UR36][R18.64+0x14] ;  /* 0x0000142412007981 */ /* 0x000ea2000c1e1900 */
[----:B------:R0:W1:Y:S01]  /*1470*/  LDC.64 R10, c[0x4][R22] ;  /* 0x01000000160a7b82 */ /* 0x0000620000000a00 */
[----:B------:R-:W3:Y:S01]  /*1480*/  LDCU.64 UR4, c[0x4][0x8] ;  /* 0x01000100ff0477ac */ /* 0x000ee20008000a00 */
[----:B------:R-:W-:Y:S01]  /*1490*/  IMAD.MOV.U32 R6, RZ, RZ, R16 ;  /* 0x000000ffff067224 */ /* 0x000fe200078e0010 */
[----:B------:R0:W-:Y:S01]  /*14a0*/  STL [R23], R2 ;  /* 0x0000000217007387 */ /* 0x0001e20000100800 */
[----:B------:R-:W-:Y:S01]  /*14b0*/  MOV R7, R17 ;  /* 0x0000001100077202 */ /* 0x000fe20000000f00 */
[----:B---3--:R-:W-:Y:S02]  /*14c0*/  IMAD.U32 R4, RZ, RZ, UR4 ;  /* 0x00000004ff047e24 */ /* 0x008fe4000f8e00ff */
[----:B------:R-:W-:Y:S01]  /*14d0*/  IMAD.U32 R5, RZ, RZ, UR5 ;  /* 0x00000005ff057e24 */ /* 0x000fe2000f8e00ff */
[----:B--2---:R-:W2:Y:S02]  /*14e0*/  F2F.F64.F32 R8, R0 ;  /* 0x0000000000087310 */ /* 0x004ea40000201800 */
[----:B-12---:R0:W-:Y:S04]  /*14f0*/  STL.64 [R23+0x8], R8 ;  /* 0x0000080817007387 */ /* 0x0061e80000100a00 */
[----:B------:R-:W-:-:S07]  /*1500*/  LEPC R20, `(.L_x_24) ;  /* 0x000000001014794e */ /* 0x000fce0000000000 */
[----:B0-----:R-:W-:Y:S05]  /*1510*/  CALL.ABS.NOINC R10 ;  /* 0x000000000a007343 */ /* 0x001fea0003c00000 */
.L_x_24:
        /* <DEDUP_REMOVED lines=12> */
.L_x_25:
        /* <DEDUP_REMOVED lines=12> */
.L_x_26:
        /* <DEDUP_REMOVED lines=12> */
.L_x_27:
        /* <DEDUP_REMOVED lines=12> */
.L_x_28:
        /* <DEDUP_REMOVED lines=12> */
.L_x_29:
        /* <DEDUP_REMOVED lines=12> */
.L_x_30:
        /* <DEDUP_REMOVED lines=12> */
.L_x_31:
        /* <DEDUP_REMOVED lines=12> */
.L_x_32:
        /* <DEDUP_REMOVED lines=12> */
.L_x_33:
        /* <DEDUP_REMOVED lines=12> */
.L_x_34:
[----:B------:R-:W-:Y:S01]  /*1ca0*/  ISETP.NE.AND P6, PT, R27, RZ, PT ;  /* 0x000000ff1b00720c */ /* 0x000fe20003fc5270 */
[----:B------:R-:W-:-:S12]  /*1cb0*/  VIADD R24, R24, 0x10 ;  /* 0x0000001018187836 */ /* 0x000fd80000000000 */
[----:B------:R-:W-:Y:S05]  /*1cc0*/  @P6 BRA `(.L_x_35) ;  /* 0xfffffff000d46947 */ /* 0x000fea000383ffff */
[----:B------:R-:W-:Y:S05]  /*1cd0*/  BSYNC.RECONVERGENT B6 ;  /* 0x0000000000067941 */ /* 0x000fea0003800200 */
.L_x_18:
[----:B------:R-:W4:Y:S02]  /*1ce0*/  LDC R3, c[0x0][0x388] ;  /* 0x0000e200ff037b82 */ /* 0x000f240000000800 */
[----:B----4-:R-:W-:-:S13]  /*1cf0*/  LOP3.LUT P0, R0, R3, 0xf, RZ, 0xc0, !PT ;  /* 0x0000000f03007812 */ /* 0x010fda000780c0ff */
[----:B------:R-:W-:Y:S05]  /*1d00*/  @!P0 EXIT ;  /* 0x000000000000894d */ /* 0x000fea0003800000 */
[----:B------:R-:W-:Y:S02]  /*1d10*/  ISETP.GE.U32.AND P0, PT, R0, 0x8, PT ;  /* 0x000000080000780c */ /* 0x000fe40003f06070 */
[----:B------:R-:W-:-:S11]  /*1d20*/  LOP3.LUT R23, R3, 0x7, RZ, 0xc0, !PT ;  /* 0x0000000703177812 */ /* 0x000fd600078ec0ff */
[----:B------:R-:W-:Y:S05]  /*1d30*/  @!P0 BRA `(.L_x_36) ;  /* 0x0000000400948947 */ /* 0x000fea0003800000 */
[----:B------:R-:W4:Y:S01]  /*1d40*/  LDC.64 R18, c[0x0][0x380] ;  /* 0x0000e000ff127b82 */ /* 0x000f220000000a00 */
[----:B------:R-:W-:Y:S01]  /*1d50*/  IMAD R3, R2, R3, R25 ;  /* 0x0000000302037224 */ /* 0x000fe200078e0219 */
[----:B------:R-:W-:Y:S01]  /*1d60*/  MOV R22, 0x0 ;  /* 0x0000000000167802 */ /* 0x000fe20000000f00 */
[----:B------:R-:W0:Y:S02]  /*1d70*/  LDCU.64 UR4, c[0x4][0x8] ;  /* 0x01000100ff0477ac */ /* 0x000e240008000a00 */
[----:B----4-:R-:W-:-:S05]  /*1d80*/  IMAD.WIDE R18, R3, 0x4, R18 ;  /* 0x0000000403127825 */ /* 0x010fca00078e0212 */
[----:B------:R-:W4:Y:S01]  /*1d90*/  LDG.E R0, desc[UR36][R18.64] ;  /* 0x0000002412007981 */ /* 0x000f22000c1e1900 */
[----:B------:R4:W4:Y:S01]  /*1da0*/  LDC.64 R10, c[0x4][R22] ;  /* 0x01000000160a7b82 */ /* 0x0009220000000a00 */
[----:B0123--:R-:W-:Y:S02]  /*1db0*/  IMAD.U32 R4, RZ, RZ, UR4 ;  /* 0x00000004ff047e24 */ /* 0x00ffe4000f8e00ff */
[----:B------:R0:W-:Y:S01]  /*1dc0*/  STL [R1], R2 ;  /* 0x0000000201007387 */ /* 0x0001e20000100800 */
[----:B------:R-:W-:Y:S02]  /*1dd0*/  IMAD.U32 R5, RZ, RZ, UR5 ;  /* 0x00000005ff057e24 */ /* 0x000fe4000f8e00ff */
[----:B------:R-:W-:Y:S02]  /*1de0*/  IMAD.MOV.U32 R6, RZ, RZ, R16 ;  /* 0x000000ffff067224 */ /* 0x000fe400078e0010 */
[----:B------:R-:W-:Y:S01]  /*1df0*/  IMAD.MOV.U32 R7, RZ, RZ, R17 ;  /* 0x000000ffff077224 */ /* 0x000fe200078e0011 */
[----:B----4-:R-:W1:Y:S02]  /*1e00*/  F2F.F64.F32 R8, R0 ;  /* 0x0000000000087310 */ /* 0x010e640000201800 */
[----:B-1----:R0:W-:Y:S04]  /*1e10*/  STL.64 [R1+0x8], R8 ;  /* 0x0000080801007387 */ /* 0x0021e80000100a00 */
[----:B------:R-:W-:-:S07]  /*1e20*/  LEPC R20, `(.L_x_37) ;  /* 0x000000001014794e */ /* 0x000fce0000000000 */
[----:B0-----:R-:W-:Y:S05]  /*1e30*/  CALL.ABS.NOINC R10 ;  /* 0x000000000a007343 */ /* 0x001fea0003c00000 */
.L_x_37:
        /* <DEDUP_REMOVED lines=12> */
.L_x_38:
[----:B------:R-:W2:Y:S01]  /*1f00*/  LDG.E R0, desc[UR36][R18.64+0x8] ;  /* 0x0000082412007981 */ /* 0x000ea2000c1e1900 */
[----:B------:R0:W1:Y:S01]  /*1f10*/  LDC.64 R10, c[0x4][R22] ;  /* 0x01000000160a7b82 */ /* 0x0000620000000a00 */
[----:B------:R-:W3:Y:S01]  /*1f20*/  LDCU.64 UR4, c[0x4][0x8] ;  /* 0x01000100ff0477ac */ /* 0x000ee20008000a00 */
[----:B------:R-:W-:Y:S01]  /*1f30*/  IMAD.MOV.U32 R6, RZ, RZ, R16 ;  /* 0x000000ffff067224 */ /* 0x000fe200078e0010 */
[----:B------:R0:W-:Y:S01]  /*1f40*/  STL [R1], R2 ;  /* 0x0000000201007387 */ /* 0x0001e20000100800 */
[----:B------:R-:W-:Y:S01]  /*1f50*/  IMAD.MOV.U32 R7, RZ, RZ, R17 ;  /* 0x000000ffff077224 */ /* 0x000fe200078e0011 */
[----:B---3--:R-:W-:Y:S01]  /*1f60*/  MOV R4, UR4 ;  /* 0x0000000400047c02 */ /* 0x008fe20008000f00 */
[----:B------:R-:W-:Y:S01]  /*1f70*/  IMAD.U32 R5, RZ, RZ, UR5 ;  /* 0x00000005ff057e24 */ /* 0x000fe2000f8e00ff */
[----:B--2---:R-:W2:Y:S02]  /*1f80*/  F2F.F64.F32 R8, R0 ;  /* 0x0000000000087310 */ /* 0x004ea40000201800 */
[----:B-12---:R0:W-:Y:S04]  /*1f90*/  STL.64 [R1+0x8], R8 ;  /* 0x0000080801007387 */ /* 0x0061e80000100a00 */
[----:B------:R-:W-:-:S07]  /*1fa0*/  LEPC R20, `(.L_x_39) ;  /* 0x000000001014794e */ /* 0x000fce0000000000 */
[----:B0-----:R-:W-:Y:S05]  /*1fb0*/  CALL.ABS.NOINC R10 ;  /* 0x000000000a007343 */ /* 0x001fea0003c00000 */
.L_x_39:
        /* <DEDUP_REMOVED lines=12> */
.L_x_40:
[----:B------:R-:W2:Y:S01]  /*2080*/  LDG.E R0, desc[UR36][R18.64+0x10] ;  /* 0x0000102412007981 */ /* 0x000ea2000c1e1900 */
[----:B------:R0:W1:Y:S01]  /*2090*/  LDC.64 R10, c[0x4][R22] ;  /* 0x01000000160a7b82 */ /* 0x0000620000000a00 */
[----:B------:R-:W3:Y:S01]  /*20a0*/  LDCU.64 UR4, c[0x4][0x8] ;  /* 0x01000100ff0477ac */ /* 0x000ee20008000a00 */
[----:B------:R-:W-:Y:S01]  /*20b0*/  MOV R6, R16 ;  /* 0x0000001000067202 */ /* 0x000fe20000000f00 */
        /* <DEDUP_REMOVED lines=8> */
.L_x_41:
        /* <DEDUP_REMOVED lines=12> */
.L_x_42:
        /* <DEDUP_REMOVED lines=12> */
.L_x_43:
        /* <DEDUP_REMOVED lines=12> */
.L_x_44:
[----:B------:R-:W-:-:S07]  /*2380*/  VIADD R25, R25, 0x8 ;  /* 0x0000000819197836 */ /* 0x000fce0000000000 */
.L_x_36:
[----:B------:R-:W-:-:S13]  /*2390*/  ISETP.NE.AND P0, PT, R23, RZ, PT ;  /* 0x000000ff1700720c */ /* 0x000fda0003f05270 */
[----:B------:R-:W-:Y:S05]  /*23a0*/  @!P0 EXIT ;  /* 0x000000000000894d */ /* 0x000fea0003800000 */
[----:B------:R-:W4:Y:S01]  /*23b0*/  LDC R0, c[0x0][0x388] ;  /* 0x0000e200ff007b82 */ /* 0x000f220000000800 */
[----:B------:R-:W-:Y:S02]  /*23c0*/  ISETP.GE.U32.AND P0, PT, R23, 0x4, PT ;  /* 0x000000041700780c */ /* 0x000fe40003f06070 */
[----:B----4-:R-:W-:-:S11]  /*23d0*/  LOP3.LUT R23, R0, 0x3, RZ, 0xc0, !PT ;  /* 0x0000000300177812 */ /* 0x010fd600078ec0ff */
        /* <DEDUP_REMOVED lines=17> */
.L_x_46:
        /* <DEDUP_REMOVED lines=12> */
.L_x_47:
        /* <DEDUP_REMOVED lines=12> */
.L_x_48:
        /* <DEDUP_REMOVED lines=12> */
.L_x_49:
[----:B------:R-:W-:-:S07]  /*2730*/  VIADD R25, R25, 0x4 ;  /* 0x0000000419197836 */ /* 0x000fce0000000000 */
.L_x_45:
[----:B------:R-:W-:-:S13]  /*2740*/  ISETP.NE.AND P0, PT, R23, RZ, PT ;  /* 0x000000ff1700720c */ /* 0x000fda0003f05270 */
[----:B------:R-:W-:Y:S05]  /*2750*/  @!P0 EXIT ;  /* 0x000000000000894d */ /* 0x000fea0003800000 */
[----:B------:R-:W4:Y:S01]  /*2760*/  LDCU UR4, c[0x0][0x388] ;  /* 0x00007100ff0477ac */ /* 0x000f220008000800 */
[----:B------:R-:W-:Y:S02]  /*2770*/  IMAD.MOV R23, RZ, RZ, -R23 ;  /* 0x000000ffff177224 */ /* 0x000fe400078e0a17 */
[----:B----4-:R-:W-:-:S07]  /*2780*/  IMAD R25, R2, UR4, R25 ;  /* 0x0000000402197c24 */ /* 0x010fce000f8e0219 */
.L_x_51:
[----:B------:R-:W4:Y:S01]  /*2790*/  LDC.64 R6, c[0x0][0x380] ;  /* 0x0000e000ff067b82 */ /* 0x000f220000000a00 */
[----:B------:R-:W-:Y:S01]  /*27a0*/  MOV R0, 0x0 ;  /* 0x0000000000007802 */ /* 0x000fe20000000f00 */
[----:B------:R-:W0:Y:S01]  /*27b0*/  LDCU.64 UR4, c[0x4][0x8] ;  /* 0x01000100ff0477ac */ /* 0x000e220008000a00 */
[----:B----4-:R-:W-:-:S06]  /*27c0*/  IMAD.WIDE R6, R25, 0x4, R6 ;  /* 0x0000000419067825 */ /* 0x010fcc00078e0206 */
[----:B------:R4:W5:Y:S01]  /*27d0*/  LDG.E R7, desc[UR36][R6.64] ;  /* 0x0000002406077981 */ /* 0x000962000c1e1900 */
[----:B------:R4:W5:Y:S01]  /*27e0*/  LDC.64 R10, c[0x4][R0] ;  /* 0x01000000000a7b82 */ /* 0x0009620000000a00 */
[----:B------:R-:W-:Y:S02]  /*27f0*/  VIADD R23, R23, 0x1 ;  /* 0x0000000117177836 */ /* 0x000fe40000000000 */
[----:B------:R5:W-:Y:S01]  /*2800*/  STL [R1], R2 ;  /* 0x0000000201007387 */ /* 0x000be20000100800 */
[----:B0123--:R-:W-:Y:S02]  /*2810*/  IMAD.U32 R4, RZ, RZ, UR4 ;  /* 0x00000004ff047e24 */ /* 0x00ffe4000f8e00ff */
[----:B------:R-:W-:Y:S01]  /*2820*/  ISETP.NE.AND P0, PT, R23, RZ, PT ;  /* 0x000000ff1700720c */ /* 0x000fe20003f05270 */
[----:B------:R-:W-:Y:S02]  /*2830*/  IMAD.U32 R5, RZ, RZ, UR5 ;  /* 0x00000005ff057e24 */ /* 0x000fe4000f8e00ff */
[----:B----4-:R-:W-:Y:S01]  /*2840*/  IMAD.MOV.U32 R6, RZ, RZ, R16 ;  /* 0x000000ffff067224 */ /* 0x010fe200078e0010 */
[----:B------:R-:W-:Y:S01]  /*2850*/  P2R R18, PR, RZ, 0x1 ;  /* 0x00000001ff127803 */ /* 0x000fe20000000000 */
[----:B-----5:R0:W1:Y:S02]  /*2860*/  F2F.F64.F32 R8, R7 ;  /* 0x0000000700087310 */ /* 0x0200640000201800 */
[----:B0-----:R-:W-:Y:S01]  /*2870*/  IMAD.MOV.U32 R7, RZ, RZ, R17 ;  /* 0x000000ffff077224 */ /* 0x001fe200078e0011 */
[----:B-1----:R0:W-:Y:S06]  /*2880*/  STL.64 [R1+0x8], R8 ;  /* 0x0000080801007387 */ /* 0x0021ec0000100a00 */
[----:B------:R-:W-:-:S07]  /*2890*/  LEPC R20, `(.L_x_50) ;  /* 0x000000001014794e */ /* 0x000fce0000000000 */
[----:B0-----:R-:W-:Y:S05]  /*28a0*/  CALL.ABS.NOINC R10 ;  /* 0x000000000a007343 */ /* 0x001fea0003c00000 */
.L_x_50:
[----:B------:R-:W-:Y:S01]  /*28b0*/  ISETP.NE.AND P6, PT, R18, RZ, PT ;  /* 0x000000ff1200720c */ /* 0x000fe20003fc5270 */
[----:B------:R-:W-:-:S12]  /*28c0*/  VIADD R25, R25, 0x1 ;  /* 0x0000000119197836 */ /* 0x000fd80000000000 */
[----:B------:R-:W-:Y:S05]  /*28d0*/  @P6 BRA `(.L_x_51) ;  /* 0xfffffffc00ac6947 */ /* 0x000fea000383ffff */
[----:B------:R-:W-:Y:S05]  /*28e0*/  EXIT ;  /* 0x000000000000794d */ /* 0x000fea0003800000 */
        .weak           $__internal_0_$__cuda_sm20_div_rn_f64_full
        .type           $__internal_0_$__cuda_sm20_div_rn_f64_full,@function
        .size           $__internal_0_$__cuda_sm20_div_rn_f64_full,($_Z14cudaInitializePfi$__internal_trig_reduction_slowpathd - $__internal_0_$__cuda_sm20_div_rn_f64_full)
$__internal_0_$__cuda_sm20_div_rn_f64_full:
[C---:B------:R-:W-:Y:S01]  /*28f0*/  FSETP.GEU.AND P0, PT, |R5|.reuse, 1.469367938527859385e-39, PT ;  /* 0x001000000500780b */ /* 0x040fe20003f0e200 */
[----:B------:R-:W-:Y:S01]  /*2900*/  IMAD.MOV.U32 R20, RZ, RZ, 0x1ca00000 ;  /* 0x1ca00000ff147424 */ /* 0x000fe200078e00ff */
[C---:B------:R-:W-:Y:S01]  /*2910*/  LOP3.LUT R6, R5.reuse, 0x800fffff, RZ, 0xc0, !PT ;  /* 0x800fffff05067812 */ /* 0x040fe200078ec0ff */
[----:B------:R-:W-:Y:S01]  /*2920*/  IMAD.MOV.U32 R19, RZ, RZ, 0x40200000 ;  /* 0x40200000ff137424 */ /* 0x000fe200078e00ff */
[----:B------:R-:W-:Y:S02]  /*2930*/  MOV R8, 0x1 ;  /* 0x0000000100087802 */ /* 0x000fe40000000f00 */
[----:B------:R-:W-:Y:S01]  /*2940*/  LOP3.LUT R7, R6, 0x3ff00000, RZ, 0xfc, !PT ;  /* 0x3ff0000006077812 */ /* 0x000fe200078efcff */
[----:B------:R-:W-:Y:S01]  /*2950*/  IMAD.MOV.U32 R6, RZ, RZ, R4 ;  /* 0x000000ffff067224 */ /* 0x000fe200078e0004 */
[----:B------:R-:W-:Y:S01]  /*2960*/  LOP3.LUT R18, R5, 0x7ff00000, RZ, 0xc0, !PT ;  /* 0x7ff0000005127812 */ /* 0x000fe200078ec0ff */
[----:B------:R-:W-:-:S03]  /*2970*/  VIADD R21, R19, 0xffffffff ;  /* 0xffffffff13157836 */ /* 0x000fc60000000000 */
[----:B------:R-:W-:Y:S01]  /*2980*/  ISETP.LE.U32.AND P1, PT, R18, 0x40200000, PT ;  /* 0x402000001200780c */ /* 0x000fe20003f23070 */
[----:B------:R-:W-:-:S03]  /*2990*/  @!P0 DMUL R6, R4, 8.98846567431157953865e+307 ;  /* 0x7fe0000004068828 */ /* 0x000fc60000000000 */
[----:B------:R-:W-:-:S03]  /*29a0*/  SEL R12, R20, 0x63400000, !P1 ;  /* 0x63400000140c7807 */ /* 0x000fc60004800000 */
[----:B------:R-:W0:Y:S01]  /*29b0*/  MUFU.RCP64H R9, R7 ;  /* 0x0000000700097308 */ /* 0x000e220000001800 */
[----:B------:R-:W-:Y:S01]  /*29c0*/  LOP3.LUT R13, R12, 0x921fb, RZ, 0xfc, !PT ;  /* 0x000921fb0c0d7812 */ /* 0x000fe200078efcff */
[----:B------:R-:W-:Y:S02]  /*29d0*/  IMAD.MOV.U32 R12, RZ, RZ, 0x54442d18 ;  /* 0x54442d18ff0c7424 */ /* 0x000fe400078e00ff */
[----:B------:R-:W-:Y:S02]  /*29e0*/  @!P0 LOP3.LUT R18, R7, 0x7ff00000, RZ, 0xc0, !PT ;  /* 0x7ff0000007128812 */ /* 0x000fe400078ec0ff */
[----:B------:R-:W-:-:S03]  /*29f0*/  ISETP.GT.U32.AND P0, PT, R21, 0x7feffffe, PT ;  /* 0x7feffffe1500780c */ /* 0x000fc60003f04070 */
[----:B------:R-:W-:-:S05]  /*2a00*/  VIADD R21, R18, 0xffffffff ;  /* 0xffffffff12157836 */ /* 0x000fca0000000000 */
[----:B------:R-:W-:Y:S01]  /*2a10*/  ISETP.GT.U32.OR P0, PT, R21, 0x7feffffe, P0 ;  /* 0x7feffffe1500780c */ /* 0x000fe20000704470 */
[----:B0-----:R-:W-:-:S08]  /*2a20*/  DFMA R10, R8, -R6, 1 ;  /* 0x3ff00000080a742b */ /* 0x001fd00000000806 */
[----:B------:R-:W-:-:S08]  /*2a30*/  DFMA R10, R10, R10, R10 ;  /* 0x0000000a0a0a722b */ /* 0x000fd0000000000a */
[----:B------:R-:W-:-:S08]  /*2a40*/  DFMA R10, R8, R10, R8 ;  /* 0x0000000a080a722b */ /* 0x000fd00000000008 */
[----:B------:R-:W-:-:S08]  /*2a50*/  DFMA R8, R10, -R6, 1 ;  /* 0x3ff000000a08742b */ /* 0x000fd00000000806 */
[----:B------:R-:W-:-:S08]  /*2a60*/  DFMA R8, R10, R8, R10 ;  /* 0x000000080a08722b */ /* 0x000fd0000000000a */
[----:B------:R-:W-:-:S08]  /*2a70*/  DMUL R10, R8, R12 ;  /* 0x0000000c080a7228 */ /* 0x000fd00000000000 */
[----:B------:R-:W-:-:S08]  /*2a80*/  DFMA R14, R10, -R6, R12 ;  /* 0x800000060a0e722b */ /* 0x000fd0000000000c */
[----:B------:R-:W-:Y:S01]  /*2a90*/  DFMA R8, R8, R14, R10 ;  /* 0x0000000e0808722b */ /* 0x000fe2000000000a */
[----:B------:R-:W-:Y:S10]  /*2aa0*/  @P0 BRA `(.L_x_52) ;  /* 0x0000000000740947 */ /* 0x000ff40003800000 */
[----:B------:R-:W-:Y:S01]  /*2ab0*/  LOP3.LUT R14, R5, 0x7ff00000, RZ, 0xc0, !PT ;  /* 0x7ff00000050e7812 */ /* 0x000fe200078ec0ff */
[----:B------:R-:W-:-:S03]  /*2ac0*/  IMAD.MOV.U32 R10, RZ, RZ, 0x40200000 ;  /* 0x40200000ff0a7424 */ /* 0x000fc600078e00ff */
[----:B------:R-:W-:Y:S01]  /*2ad0*/  ISETP.LE.U32.AND P0, PT, R14, 0x40200000, PT ;  /* 0x402000000e00780c */ /* 0x000fe20003f03070 */
[----:B------:R-:W-:Y:S01]  /*2ae0*/  IMAD.MOV R11, RZ, RZ, -R14 ;  /* 0x000000ffff0b7224 */ /* 0x000fe200078e0a0e */
[----:B------:R-:W-:-:S04]  /*2af0*/  MOV R14, RZ ;  /* 0x000000ff000e7202 */ /* 0x000fc80000000f00 */
[----:B------:R-:W-:Y:S02]  /*2b00*/  VIADDMNMX R10, R11, R10, 0xb9600000, !PT ;  /* 0xb96000000b0a7446 */ /* 0x000fe4000780010a */
[----:B------:R-:W-:Y:S02]  /*2b10*/  SEL R11, R20, 0x63400000, !P0 ;  /* 0x63400000140b7807 */ /* 0x000fe40004000000 */
[----:B------:R-:W-:-:S05]  /*2b20*/  VIMNMX R10, PT, PT, R10, 0x46a00000, PT ;  /* 0x46a000000a0a7848 */ /* 0x000fca0003fe0100 */
[----:B------:R-:W-:-:S04]  /*2b30*/  IMAD.IADD R18, R10, 0x1, -R11 ;  /* 0x000000010a127824 */ /* 0x000fc800078e0a0b */
[----:B------:R-:W-:-:S06]  /*2b40*/  VIADD R15, R18, 0x7fe00000 ;  /* 0x7fe00000120f7836 */ /* 0x000fcc0000000000 */
[----:B------:R-:W-:-:S10]  /*2b50*/  DMUL R10, R8, R14 ;  /* 0x0000000e080a7228 */ /* 0x000fd40000000000 */
[----:B------:R-:W-:-:S13]  /*2b60*/  FSETP.GTU.AND P0, PT, |R11|, 1.469367938527859385e-39, PT ;  /* 0x001000000b00780b */ /* 0x000fda0003f0c200 */
[----:B------:R-:W-:Y:S05]  /*2b70*/  @P0 BRA `(.L_x_53) ;  /* 0x0000000000840947 */ /* 0x000fea0003800000 */
[----:B------:R-:W-:Y:S01]  /*2b80*/  DFMA R6, R8, -R6, R12 ;  /* 0x800000060806722b */ /* 0x000fe2000000000c */
[----:B------:R-:W-:-:S09]  /*2b90*/  IMAD.MOV.U32 R14, RZ, RZ, RZ ;  /* 0x000000ffff0e7224 */ /* 0x000fd200078e00ff */
[C---:B------:R-:W-:Y:S02]  /*2ba0*/  FSETP.NEU.AND P0, PT, R7.reuse, RZ, PT ;  /* 0x000000ff0700720b */ /* 0x040fe40003f0d000 */
[----:B------:R-:W-:-:S04]  /*2bb0*/  LOP3.LUT R13, R7, 0x80000000, R5, 0x48, !PT ;  /* 0x80000000070d7812 */ /* 0x000fc800078e4805 */
[----:B------:R-:W-:-:S07]  /*2bc0*/  LOP3.LUT R15, R13, R15, RZ, 0xfc, !PT ;  /* 0x0000000f0d0f7212 */ /* 0x000fce00078efcff */
[----:B------:R-:W-:Y:S05]  /*2bd0*/  @!P0 BRA `(.L_x_53) ;  /* 0x00000000006c8947 */ /* 0x000fea0003800000 */
[----:B------:R-:W-:Y:S02]  /*2be0*/  IMAD.MOV R5, RZ, RZ, -R18 ;  /* 0x000000ffff057224 */ /* 0x000fe400078e0a12 */
[----:B------:R-:W-:-:S06]  /*2bf0*/  IMAD.MOV.U32 R4, RZ, RZ, RZ ;  /* 0x000000ffff047224 */ /* 0x000fcc00078e00ff */
[----:B------:R-:W-:Y:S02]  /*2c00*/  DFMA R4, R10, -R4, R8 ;  /* 0x800000040a04722b */ /* 0x000fe40000000008 */
[----:B------:R-:W-:-:S04]  /*2c10*/  DMUL.RP R8, R8, R14 ;  /* 0x0000000e08087228 */ /* 0x000fc80000008000 */
[----:B------:R-:W-:-:S04]  /*2c20*/  IADD3 R4, PT, PT, -R18, -0x43300000, RZ ;  /* 0xbcd0000012047810 */ /* 0x000fc80007ffe1ff */
[----:B------:R-:W-:Y:S02]  /*2c30*/  FSETP.NEU.AND P0, PT, |R5|, R4, PT ;  /* 0x000000040500720b */ /* 0x000fe40003f0d200 */
[----:B------:R-:W-:Y:S02]  /*2c40*/  LOP3.LUT R13, R9, R13, RZ, 0x3c, !PT ;  /* 0x0000000d090d7212 */ /* 0x000fe400078e3cff */
[----:B------:R-:W-:Y:S02]  /*2c50*/  FSEL R10, R8, R10, !P0 ;  /* 0x0000000a080a7208 */ /* 0x000fe40004000000 */
[----:B------:R-:W-:Y:S01]  /*2c60*/  FSEL R11, R13, R11, !P0 ;  /* 0x0000000b0d0b7208 */ /* 0x000fe20004000000 */
[----:B------:R-:W-:Y:S06]  /*2c70*/  BRA `(.L_x_53) ;  /* 0x0000000000447947 */ /* 0x000fec0003800000 */
.L_x_52:
[----:B------:R-:W-:-:S14]  /*2c80*/  DSETP.NAN.AND P0, PT, R4, R4, PT ;  /* 0x000000040400722a */ /* 0x000fdc0003f08000 */
[----:B------:R-:W-:Y:S05]  /*2c90*/  @P0 BRA `(.L_x_54) ;  /* 0x0000000000340947 */ /* 0x000fea0003800000 */
[----:B------:R-:W-:Y:S01]  /*2ca0*/  ISETP.NE.AND P0, PT, R19, R18, PT ;  /* 0x000000121300720c */ /* 0x000fe20003f05270 */
[----:B------:R-:W-:Y:S02]  /*2cb0*/  IMAD.MOV.U32 R10, RZ, RZ, 0x0 ;  /* 0x00000000ff0a7424 */ /* 0x000fe400078e00ff */
[----:B------:R-:W-:-:S10]  /*2cc0*/  IMAD.MOV.U32 R11, RZ, RZ, -0x80000 ;  /* 0xfff80000ff0b7424 */ /* 0x000fd400078e00ff */
[----:B------:R-:W-:Y:S05]  /*2cd0*/  @!P0 BRA `(.L_x_53) ;  /* 0x00000000002c8947 */ /* 0x000fea0003800000 */
[----:B------:R-:W-:Y:S02]  /*2ce0*/  ISETP.NE.AND P0, PT, R19, 0x7ff00000, PT ;  /* 0x7ff000001300780c */ /* 0x000fe40003f05270 */
[----:B------:R-:W-:Y:S02]  /*2cf0*/  LOP3.LUT R4, R5, 0x402921fb, RZ, 0x3c, !PT ;  /* 0x402921fb05047812 */ /* 0x000fe400078e3cff */
[----:B------:R-:W-:Y:S02]  /*2d00*/  ISETP.EQ.OR P0, PT, R18, RZ, !P0 ;  /* 0x000000ff1200720c */ /* 0x000fe40004702670 */
[----:B------:R-:W-:-:S11]  /*2d10*/  LOP3.LUT R11, R4, 0x80000000, RZ, 0xc0, !PT ;  /* 0x80000000040b7812 */ /* 0x000fd600078ec0ff */
[----:B------:R-:W-:Y:S01]  /*2d20*/  @P0 LOP3.LUT R4, R11, 0x7ff00000, RZ, 0xfc, !PT ;  /* 0x7ff000000b040812 */ /* 0x000fe200078efcff */
[----:B------:R-:W-:Y:S02]  /*2d30*/  @!P0 IMAD.MOV.U32 R10, RZ, RZ, RZ ;  /* 0x000000ffff0a8224 */ /* 0x000fe400078e00ff */
[----:B------:R-:W-:Y:S02]  /*2d40*/  @P0 IMAD.MOV.U32 R10, RZ, RZ, RZ ;  /* 0x000000ffff0a0224 */ /* 0x000fe400078e00ff */
[----:B------:R-:W-:Y:S01]  /*2d50*/  @P0 IMAD.MOV.U32 R11, RZ, RZ, R4 ;  /* 0x000000ffff0b0224 */ /* 0x000fe200078e0004 */
[----:B------:R-:W-:Y:S06]  /*2d60*/  BRA `(.L_x_53) ;  /* 0x0000000000087947 */ /* 0x000fec0003800000 */
.L_x_54:
[----:B------:R-:W-:Y:S01]  /*2d70*/  LOP3.LUT R11, R5, 0x80000, RZ, 0xfc, !PT ;  /* 0x00080000050b7812 */ /* 0x000fe200078efcff */
[----:B------:R-:W-:-:S07]  /*2d80*/  IMAD.MOV.U32 R10, RZ, RZ, R4 ;  /* 0x000000ffff0a7224 */ /* 0x000fce00078e0004 */
.L_x_53:
[----:B------:R-:W-:Y:S01]  /*2d90*/  IMAD.MOV.U32 R4, RZ, RZ, R0 ;  /* 0x000000ffff047224 */ /* 0x000fe200078e0000 */
[----:B------:R-:W-:Y:S01]  /*2da0*/  MOV R26, R10 ;  /* 0x0000000a001a7202 */ /* 0x000fe20000000f00 */
[----:B------:R-:W-:Y:S02]  /*2db0*/  IMAD.MOV.U32 R5, RZ, RZ, 0x0 ;  /* 0x00000000ff057424 */ /* 0x000fe400078e00ff */
[----:B------:R-:W-:Y:S02]  /*2dc0*/  IMAD.MOV.U32 R27, RZ, RZ, R11 ;  /* 0x000000ffff1b7224 */ /* 0x000fe400078e000b */
[----:B------:R-:W-:Y:S05]  /*2dd0*/  RET.REL.NODEC R4 `(_Z14cudaInitializePfi) ;  /* 0xffffffd004887950 */ /* 0x000fea0003c3ffff */
        .type           $_Z14cudaInitializePfi$__internal_trig_reduction_slowpathd,@function
        .size           $_Z14cudaInitializePfi$__internal_trig_reduction_slowpathd,(.L_x_64 - $_Z14cudaInitializePfi$__internal_trig_reduction_slowpathd)
$_Z14cudaInitializePfi$__internal_trig_reduction_slowpathd:
[----:B------:R-:W-:Y:S01]  /*2de0*/  SHF.R.U32.HI R10, RZ, 0x14, R9 ;  /* 0x00000014ff0a7819 */ /* 0x000fe20000011609 */
[----:B------:R-:W-:-:S03]  /*2df0*/  IMAD.MOV.U32 R11, RZ, RZ, RZ ;  /* 0x000000ffff0b7224 */ /* 0x000fc600078e00ff */
[----:B------:R-:W-:-:S04]  /*2e00*/  LOP3.LUT R12, R10, 0x7ff, RZ, 0xc0, !PT ;  /* 0x000007ff0a0c7812 */ /* 0x000fc800078ec0ff */
[----:B------:R-:W-:-:S13]  /*2e10*/  ISETP.NE.AND P0, PT, R12, 0x7ff, PT ;  /* 0x000007ff0c00780c */ /* 0x000fda0003f05270 */
[----:B------:R-:W-:Y:S05]  /*2e20*/  @!P0 BRA `(.L_x_55) ;  /* 0x00000008004c8947 */ /* 0x000fea0003800000 */
[----:B------:R-:W-:Y:S01]  /*2e30*/  VIADD R12, R12, 0xfffffc00 ;  /* 0xfffffc000c0c7836 */ /* 0x000fe20000000000 */
[----:B------:R-:W-:Y:S01]  /*2e40*/  BSSY.RECONVERGENT B4, `(.L_x_56) ;  /* 0x0000030000047945 */ /* 0x000fe20003800200 */
[----:B------:R-:W-:Y:S01]  /*2e50*/  VIADD R23, R1, 0x10 ;  /* 0x0000001001177836 */ /* 0x000fe20000000000 */
[----:B------:R-:W-:Y:S02]  /*2e60*/  CS2R R14, SRZ ;  /* 0x00000000000e7805 */ /* 0x000fe4000001ff00 */
[----:B------:R-:W-:Y:S02]  /*2e70*/  SHF.R.U32.HI R11, RZ, 0x6, R12 ;  /* 0x00000006ff0b7819 */ /* 0x000fe4000001160c */
[----:B------:R-:W-:Y:S02]  /*2e80*/  ISETP.GE.U32.AND P0, PT, R12, 0x80, PT ;  /* 0x000000800c00780c */ /* 0x000fe40003f06070 */
[C---:B------:R-:W-:Y:S02]  /*2e90*/  IADD3 R22, PT, PT, -R11.reuse, 0x13, RZ ;  /* 0x000000130b167810 */ /* 0x040fe40007ffe1ff */
[----:B------:R-:W-:-:S02]  /*2ea0*/  IADD3 R21, PT, PT, -R11, 0xf, RZ ;  /* 0x0000000f0b157810 */ /* 0x000fc40007ffe1ff */
[----:B------:R-:W-:-:S04]  /*2eb0*/  SEL R22, R22, 0x12, P0 ;  /* 0x0000001216167807 */ /* 0x000fc80000000000 */
[----:B------:R-:W-:-:S13]  /*2ec0*/  ISETP.GE.AND P0, PT, R21, R22, PT ;  /* 0x000000161500720c */ /* 0x000fda0003f06270 */
[----:B------:R-:W-:Y:S05]  /*2ed0*/  @P0 BRA `(.L_x_57) ;  /* 0x0000000000980947 */ /* 0x000fea0003800000 */
[----:B------:R-:W0:Y:S01]  /*2ee0*/  LDC.64 R12, c[0x0][0x358] ;  /* 0x0000d600ff0c7b82 */ /* 0x000e220000000a00 */
[C---:B------:R-:W-:Y:S01]  /*2ef0*/  SHF.L.U64.HI R25, R20.reuse, 0xb, R9 ;  /* 0x0000000b14197819 */ /* 0x040fe20000010209 */
[----:B------:R-:W-:Y:S01]  /*2f00*/  BSSY.RECONVERGENT B5, `(.L_x_58) ;  /* 0x0000022000057945 */ /* 0x000fe20003800200 */
[----:B------:R-:W-:Y:S01]  /*2f10*/  IMAD.SHL.U32 R31, R20, 0x800, RZ ;  /* 0x00000800141f7824 */ /* 0x000fe200078e00ff */
[----:B------:R-:W-:Y:S01]  /*2f20*/  IADD3 R32, PT, PT, RZ, -R11, -R22 ;  /* 0x8000000bff207210 */ /* 0x000fe20007ffe816 */
[----:B------:R-:W-:Y:S01]  /*2f30*/  IMAD.MOV.U32 R33, RZ, RZ, R21 ;  /* 0x000000ffff217224 */ /* 0x000fe200078e0015 */
[----:B------:R-:W-:Y:S01]  /*2f40*/  CS2R R14, SRZ ;  /* 0x00000000000e7805 */ /* 0x000fe2000001ff00 */
[----:B------:R-:W-:Y:S01]  /*2f50*/  IMAD.MOV.U32 R30, RZ, RZ, RZ ;  /* 0x000000ffff1e7224 */ /* 0x000fe200078e00ff */
[----:B------:R-:W-:-:S07]  /*2f60*/  LOP3.LUT R25, R25, 0x80000000, RZ, 0xfc, !PT ;  /* 0x8000000019197812 */ /* 0x000fce00078efcff */
.L_x_59:
[----:B------:R-:W1:Y:S01]  /*2f70*/  LDC.64 R20, c[0x4][0x10] ;  /* 0x01000400ff147b82 */ /* 0x000e620000000a00 */
[----:B0-----:R-:W-:Y:S02]  /*2f80*/  R2UR UR4, R12 ;  /* 0x000000000c0472ca */ /* 0x001fe400000e0000 */
[----:B------:R-:W-:Y:S01]  /*2f90*/  R2UR UR5, R13 ;  /* 0x000000000d0572ca */ /* 0x000fe200000e0000 */
[----:B-1----:R-:W-:-:S12]  /*2fa0*/  IMAD.WIDE R20, R33, 0x8, R20 ;  /* 0x0000000821147825 */ /* 0x002fd800078e0214 */
[----:B------:R-:W2:Y:S01]  /*2fb0*/  LDG.E.64.CONSTANT R20, desc[UR4][R20.64] ;  /* 0x0000000414147981 */ /* 0x000ea2000c1e9b00 */
[----:B------:R-:W-:Y:S02]  /*2fc0*/  VIADD R32, R32, 0x1 ;  /* 0x0000000120207836 */ /* 0x000fe40000000000 */
[----:B------:R-:W-:Y:S02]  /*2fd0*/  VIADD R33, R33, 0x1 ;  /* 0x0000000121217836 */ /* 0x000fe40000000000 */
[----:B--2---:R-:W-:-:S04]  /*2fe0*/  IMAD.WIDE.U32 R14, P3, R20, R31, R14 ;  /* 0x0000001f140e7225 */ /* 0x004fc8000786000e */
[----:B------:R-:W-:Y:S02]  /*2ff0*/  IMAD R35, R20, R25, RZ ;  /* 0x0000001914237224 */ /* 0x000fe400078e02ff */
[CC--:B------:R-:W-:Y:S02]  /*3000*/  IMAD R34, R21.reuse, R31.reuse, RZ ;  /* 0x0000001f15227224 */ /* 0x0c0fe400078e02ff */
[----:B------:R-:W-:Y:S01]  /*3010*/  IMAD.HI.U32 R37, R21, R31, RZ ;  /* 0x0000001f15257227 */ /* 0x000fe200078e00ff */
[----:B------:R-:W-:Y:S02]  /*3020*/  IADD3 R15, P0, PT, R35, R15, RZ ;  /* 0x0000000f230f7210 */ /* 0x000fe40007f1e0ff */
[C---:B------:R-:W-:Y:S01]  /*3030*/  LEA R35, R30.reuse, R23, 0x3 ;  /* 0x000000171e237211 */ /* 0x040fe200078e18ff */
[----:B------:R-:W-:Y:S01]  /*3040*/  VIADD R30, R30, 0x1 ;  /* 0x000000011e1e7836 */ /* 0x000fe20000000000 */
[----:B------:R-:W-:Y:S01]  /*3050*/  IADD3 R15, P1, PT, R34, R15, RZ ;  /* 0x0000000f220f7210 */ /* 0x000fe20007f3e0ff */
[----:B------:R-:W-:-:S04]  /*3060*/  IMAD.HI.U32 R34, R20, R25, RZ ;  /* 0x0000001914227227 */ /* 0x000fc800078e00ff */
[----:B------:R-:W-:Y:S01]  /*3070*/  IMAD.X R20, RZ, RZ, R34, P3 ;  /* 0x000000ffff147224 */ /* 0x000fe200018e0622 */
[----:B------:R0:W-:Y:S01]  /*3080*/  STL.64 [R35], R14 ;  /* 0x0000000e23007387 */ /* 0x0001e20000100a00 */
[----:B------:R-:W-:-:S03]  /*3090*/  IMAD.HI.U32 R34, R21, R25, RZ ;  /* 0x0000001915227227 */ /* 0x000fc600078e00ff */
[----:B------:R-:W-:Y:S01]  /*30a0*/  IADD3.X R20, P0, PT, R37, R20, RZ, P0, !PT ;  /* 0x0000001425147210 */ /* 0x000fe2000071e4ff */
[----:B------:R-:W-:-:S05]  /*30b0*/  IMAD R21, R21, R25, RZ ;  /* 0x0000001915157224 */ /* 0x000fca00078e02ff */
[----:B------:R-:W-:Y:S01]  /*30c0*/  IADD3.X R21, P1, PT, R21, R20, RZ, P1, !PT ;  /* 0x0000001415157210 */ /* 0x000fe20000f3e4ff */
[----:B------:R-:W-:Y:S01]  /*30d0*/  IMAD.X R20, RZ, RZ, R34, P0 ;  /* 0x000000ffff147224 */ /* 0x000fe200000e0622 */
[----:B------:R-:W-:-:S03]  /*30e0*/  ISETP.NE.AND P0, PT, R32, -0xf, PT ;  /* 0xfffffff12000780c */ /* 0x000fc60003f05270 */
[----:B0-----:R-:W-:Y:S02]  /*30f0*/  IMAD.X R15, RZ, RZ, R20, P1 ;  /* 0x000000ffff0f7224 */ /* 0x001fe400008e0614 */
[----:B------:R-:W-:-:S08]  /*3100*/  IMAD.MOV.U32 R14, RZ, RZ, R21 ;  /* 0x000000ffff0e7224 */ /* 0x000fd000078e0015 */
[----:B------:R-:W-:Y:S05]  /*3110*/  @P0 BRA `(.L_x_59) ;  /* 0xfffffffc00940947 */ /* 0x000fea000383ffff */
[----:B------:R-:W-:Y:S05]  /*3120*/  BSYNC.RECONVERGENT B5 ;  /* 0x0000000000057941 */ /* 0x000fea0003800200 */
.L_x_58:
[----:B------:R-:W-:-:S07]  /*3130*/  IMAD.MOV.U32 R21, RZ, RZ, R22 ;  /* 0x000000ffff157224 */ /* 0x000fce00078e0016 */
.L_x_57:
[----:B------:R-:W-:Y:S05]  /*3140*/  BSYNC.RECONVERGENT B4 ;  /* 0x0000000000047941 */ /* 0x000fea0003800200 */
.L_x_56:
[----:B------:R-:W-:Y:S01]  /*3150*/  LOP3.LUT P0, R33, R10, 0x3f, RZ, 0xc0, !PT ;  /* 0x0000003f0a217812 */ /* 0x000fe2000780c0ff */
[----:B------:R-:W-:-:S05]  /*3160*/  IMAD.IADD R10, R11, 0x1, R21 ;  /* 0x000000010b0a7824 */ /* 0x000fca00078e0215 */
[----:B------:R-:W-:-:S05]  /*3170*/  LEA R37, R10, R23, 0x3 ;  /* 0x000000170a257211 */ /* 0x000fca00078e18ff */
[----:B------:R0:W-:Y:S04]  /*3180*/  STL.64 [R37+-0x78], R14 ;  /* 0xffff880e25007387 */ /* 0x0001e80000100a00 */
[----:B------:R-:W2:Y:S04]  /*3190*/  @P0 LDL.64 R22, [R1+0x18] ;  /* 0x0000180001160983 */ /* 0x000ea80000100a00 */
[----:B------:R-:W3:Y:S04]  /*31a0*/  LDL.64 R12, [R1+0x20] ;  /* 0x00002000010c7983 */ /* 0x000ee80000100a00 */
[----:B------:R-:W4:Y:S01]  /*31b0*/  LDL.64 R10, [R1+0x28] ;  /* 0x00002800010a7983 */ /* 0x000f220000100a00 */
[----:B------:R-:W-:Y:S01]  /*31c0*/  @P0 LOP3.LUT R20, R33, 0x3f, RZ, 0x3c, !PT ;  /* 0x0000003f21140812 */ /* 0x000fe200078e3cff */
[----:B------:R-:W-:Y:S01]  /*31d0*/  BSSY.RECONVERGENT B4, `(.L_x_60) ;  /* 0x0000034000047945 */ /* 0x000fe20003800200 */
[----:B--2---:R-:W-:-:S02]  /*31e0*/  @P0 SHF.R.U64 R21, R22, 0x1, R23 ;  /* 0x0000000116150819 */ /* 0x004fc40000001217 */
[----:B------:R-:W-:Y:S02]  /*31f0*/  @P0 SHF.R.U32.HI R23, RZ, 0x1, R23 ;  /* 0x00000001ff170819 */ /* 0x000fe40000011617 */
[CC--:B---3--:R-:W-:Y:S02]  /*3200*/  @P0 SHF.L.U32 R25, R12.reuse, R33.reuse, RZ ;  /* 0x000000210c190219 */ /* 0x0c8fe400000006ff */
[----:B0-----:R-:W-:Y:S02]  /*3210*/  @P0 SHF.R.U64 R14, R21, R20, R23 ;  /* 0x00000014150e0219 */ /* 0x001fe40000001217 */
[--C-:B------:R-:W-:Y:S02]  /*3220*/  @P0 SHF.R.U32.HI R35, RZ, 0x1, R13.reuse ;  /* 0x00000001ff230819 */ /* 0x100fe4000001160d */
[C-C-:B------:R-:W-:Y:S02]  /*3230*/  @P0 SHF.R.U64 R31, R12.reuse, 0x1, R13.reuse ;  /* 0x000000010c1f0819 */ /* 0x140fe4000000120d */
[----:B------:R-:W-:-:S02]  /*3240*/  @P0 SHF.L.U64.HI R22, R12, R33, R13 ;  /* 0x000000210c160219 */ /* 0x000fc4000001020d */
[----:B------:R-:W-:Y:S02]  /*3250*/  @P0 SHF.R.U32.HI R15, RZ, R20, R23 ;  /* 0x00000014ff0f0219 */ /* 0x000fe40000011617 */
[----:B------:R-:W-:Y:S02]  /*3260*/  @P0 LOP3.LUT R12, R25, R14, RZ, 0xfc, !PT ;  /* 0x0000000e190c0212 */ /* 0x000fe400078efcff */
[----:B----4-:R-:W-:Y:S02]  /*3270*/  @P0 SHF.L.U32 R21, R10, R33, RZ ;  /* 0x000000210a150219 */ /* 0x010fe400000006ff */
[----:B------:R-:W-:Y:S01]  /*3280*/  @P0 SHF.R.U64 R30, R31, R20, R35 ;  /* 0x000000141f1e0219 */ /* 0x000fe20000001223 */
[----:B------:R-:W-:Y:S01]  /*3290*/  IMAD.SHL.U32 R14, R12, 0x4, RZ ;  /* 0x000000040c0e7824 */ /* 0x000fe200078e00ff */
[----:B------:R-:W-:Y:S02]  /*32a0*/  @P0 LOP3.LUT R13, R22, R15, RZ, 0xfc, !PT ;  /* 0x0000000f160d0212 */ /* 0x000fe400078efcff */
[----:B------:R-:W-:-:S02]  /*32b0*/  @P0 SHF.L.U64.HI R33, R10, R33, R11 ;  /* 0x000000210a210219 */ /* 0x000fc4000001020b */
[----:B------:R-:W-:Y:S02]  /*32c0*/  @P0 SHF.R.U32.HI R20, RZ, R20, R35 ;  /* 0x00000014ff140219 */ /* 0x000fe40000011623 */
[----:B------:R-:W-:Y:S02]  /*32d0*/  @P0 LOP3.LUT R10, R21, R30, RZ, 0xfc, !PT ;  /* 0x0000001e150a0212 */ /* 0x000fe400078efcff */
[----:B------:R-:W-:Y:S02]  /*32e0*/  SHF.L.U64.HI R12, R12, 0x2, R13 ;  /* 0x000000020c0c7819 */ /* 0x000fe4000001020d */
[----:B------:R-:W-:Y:S02]  /*32f0*/  @P0 LOP3.LUT R11, R33, R20, RZ, 0xfc, !PT ;  /* 0x00000014210b0212 */ /* 0x000fe400078efcff */
[----:B------:R-:W-:Y:S02]  /*3300*/  SHF.L.W.U32.HI R13, R13, 0x2, R10 ;  /* 0x000000020d0d7819 */ /* 0x000fe40000010e0a */
[----:B------:R-:W-:-:S02]  /*3310*/  IADD3 RZ, P0, PT, RZ, -R14, RZ ;  /* 0x8000000effff7210 */ /* 0x000fc40007f1e0ff */
[----:B------:R-:W-:Y:S02]  /*3320*/  LOP3.LUT R15, RZ, R12, RZ, 0x33, !PT ;  /* 0x0000000cff0f7212 */ /* 0x000fe400078e33ff */
[----:B------:R-:W-:Y:S02]  /*3330*/  SHF.L.W.U32.HI R10, R10, 0x2, R11 ;  /* 0x000000020a0a7819 */ /* 0x000fe40000010e0b */
[----:B------:R-:W-:Y:S02]  /*3340*/  LOP3.LUT R20, RZ, R13, RZ, 0x33, !PT ;  /* 0x0000000dff147212 */ /* 0x000fe400078e33ff */
[----:B------:R-:W-:Y:S02]  /*3350*/  IADD3.X R15, P0, PT, RZ, R15, RZ, P0, !PT ;  /* 0x0000000fff0f7210 */ /* 0x000fe4000071e4ff */
[----:B------:R-:W-:Y:S02]  /*3360*/  LOP3.LUT R21, RZ, R10, RZ, 0x33, !PT ;  /* 0x0000000aff157212 */ /* 0x000fe400078e33ff */
[----:B------:R-:W-:-:S02]  /*3370*/  IADD3.X R20, P1, PT, RZ, R20, RZ, P0, !PT ;  /* 0x00000014ff147210 */ /* 0x000fc4000073e4ff */
[----:B------:R-:W-:-:S03]  /*3380*/  ISETP.GT.U32.AND P3, PT, R13, -0x1, PT ;  /* 0xffffffff0d00780c */ /* 0x000fc60003f64070 */
[----:B------:R-:W-:Y:S01]  /*3390*/  IMAD.X R21, RZ, RZ, R21, P1 ;  /* 0x000000ffff157224 */ /* 0x000fe200008e0615 */
[----:B------:R-:W-:-:S04]  /*33a0*/  ISETP.GT.AND.EX P0, PT, R10, -0x1, PT, P3 ;  /* 0xffffffff0a00780c */ /* 0x000fc80003f04330 */
[----:B------:R-:W-:Y:S02]  /*33b0*/  SEL R21, R10, R21, P0 ;  /* 0x000000150a157207 */ /* 0x000fe40000000000 */
[----:B------:R-:W-:Y:S02]  /*33c0*/  SEL R22, R13, R20, P0 ;  /* 0x000000140d167207 */ /* 0x000fe40000000000 */
[----:B------:R-:W-:-:S04]  /*33d0*/  ISETP.NE.U32.AND P1, PT, R21, RZ, PT ;  /* 0x000000ff1500720c */ /* 0x000fc80003f25070 */
[----:B------:R-:W-:Y:S01]  /*33e0*/  SEL R13, R22, R21, !P1 ;  /* 0x00000015160d7207 */ /* 0x000fe20004800000 */
[----:B------:R-:W-:-:S05]  /*33f0*/  @!P0 IMAD.MOV R14, RZ, RZ, -R14 ;  /* 0x000000ffff0e8224 */ /* 0x000fca00078e0a0e */
[----:B------:R-:W0:Y:S02]  /*3400*/  FLO.U32 R13, R13 ;  /* 0x0000000d000d7300 */ /* 0x000e2400000e0000 */
[C---:B0-----:R-:W-:Y:S02]  /*3410*/  IADD3 R23, PT, PT, -R13.reuse, 0x1f, RZ ;  /* 0x0000001f0d177810 */ /* 0x041fe40007ffe1ff */
[----:B------:R-:W-:-:S03]  /*3420*/  IADD3 R20, PT, PT, -R13, 0x3f, RZ ;  /* 0x0000003f0d147810 */ /* 0x000fc60007ffe1ff */
[----:B------:R-:W-:Y:S01]  /*3430*/  @P1 IMAD.MOV R20, RZ, RZ, R23 ;  /* 0x000000ffff141224 */ /* 0x000fe200078e0217 */
[----:B------:R-:W-:-:S04]  /*3440*/  SEL R23, R12, R15, P0 ;  /* 0x0000000f0c177207 */ /* 0x000fc80000000000 */
[----:B------:R-:W-:-:S13]  /*3450*/  ISETP.NE.AND P1, PT, R20, RZ, PT ;  /* 0x000000ff1400720c */ /* 0x000fda0003f25270 */
[----:B------:R-:W-:Y:S05]  /*3460*/  @!P1 BRA `(.L_x_61) ;  /* 0x0000000000289947 */ /* 0x000fea0003800000 */
[----:B------:R-:W-:Y:S02]  /*3470*/  LOP3.LUT R13, R20, 0x3f, RZ, 0xc0, !PT ;  /* 0x0000003f140d7812 */ /* 0x000fe400078ec0ff */
[--C-:B------:R-:W-:Y:S02]  /*3480*/  SHF.R.U64 R15, R14, 0x1, R23.reuse ;  /* 0x000000010e0f7819 */ /* 0x100fe40000001217 */
[----:B------:R-:W-:Y:S02]  /*3490*/  SHF.R.U32.HI R23, RZ, 0x1, R23 ;  /* 0x00000001ff177819 */ /* 0x000fe40000011617 */
[----:B------:R-:W-:Y:S02]  /*34a0*/  LOP3.LUT R12, R20, 0x3f, RZ, 0xc, !PT ;  /* 0x0000003f140c7812 */ /* 0x000fe400078e0cff */
[CC--:B------:R-:W-:Y:S02]  /*34b0*/  SHF.L.U64.HI R21, R22.reuse, R13.reuse, R21 ;  /* 0x0000000d16157219 */ /* 0x0c0fe40000010215 */
[----:B------:R-:W-:-:S02]  /*34c0*/  SHF.L.U32 R13, R22, R13, RZ ;  /* 0x0000000d160d7219 */ /* 0x000fc400000006ff */
[-CC-:B------:R-:W-:Y:S02]  /*34d0*/  SHF.R.U64 R22, R15, R12.reuse, R23.reuse ;  /* 0x0000000c0f167219 */ /* 0x180fe40000001217 */
[----:B------:R-:W-:Y:S02]  /*34e0*/  SHF.R.U32.HI R12, RZ, R12, R23 ;  /* 0x0000000cff0c7219 */ /* 0x000fe40000011617 */
[----:B------:R-:W-:Y:S02]  /*34f0*/  LOP3.LUT R22, R13, R22, RZ, 0xfc, !PT ;  /* 0x000000160d167212 */ /* 0x000fe400078efcff */
[----:B------:R-:W-:-:S07]  /*3500*/  LOP3.LUT R21, R21, R12, RZ, 0xfc, !PT ;  /* 0x0000000c15157212 */ /* 0x000fce00078efcff */
.L_x_61:
[----:B------:R-:W-:Y:S05]  /*3510*/  BSYNC.RECONVERGENT B4 ;  /* 0x0000000000047941 */ /* 0x000fea0003800200 */
.L_x_60:
[----:B------:R-:W-:Y:S01]  /*3520*/  IMAD.WIDE.U32 R14, R22, 0x2168c235, RZ ;  /* 0x2168c235160e7825 */ /* 0x000fe200078e00ff */
[----:B------:R-:W-:-:S03]  /*3530*/  SHF.R.U32.HI R11, RZ, 0x1e, R11 ;  /* 0x0000001eff0b7819 */ /* 0x000fc6000001160b */
[----:B------:R-:W-:Y:S01]  /*3540*/  IMAD.MOV.U32 R12, RZ, RZ, R15 ;  /* 0x000000ffff0c7224 */ /* 0x000fe200078e000f */
[----:B------:R-:W-:Y:S01]  /*3550*/  IADD3 RZ, P1, PT, R14, R14, RZ ;  /* 0x0000000e0eff7210 */ /* 0x000fe20007f3e0ff */
[----:B------:R-:W-:Y:S01]  /*3560*/  IMAD.MOV.U32 R13, RZ, RZ, RZ ;  /* 0x000000ffff0d7224 */ /* 0x000fe200078e00ff */
[----:B------:R-:W-:Y:S01]  /*3570*/  LEA.HI R11, R10, R11, RZ, 0x1 ;  /* 0x0000000b0a0b7211 */ /* 0x000fe200078f08ff */
[----:B------:R-:W-:-:S04]  /*3580*/  IMAD.HI.U32 R15, R21, -0x36f0255e, RZ ;  /* 0xc90fdaa2150f7827 */ /* 0x000fc800078e00ff */
[----:B------:R-:W-:-:S04]  /*3590*/  IMAD.WIDE.U32 R12, R22, -0x36f0255e, R12 ;  /* 0xc90fdaa2160c7825 */ /* 0x000fc800078e000c */
[----:B------:R-:W-:-:S04]  /*35a0*/  IMAD.WIDE.U32 R12, P3, R21, 0x2168c235, R12 ;  /* 0x2168c235150c7825 */ /* 0x000fc8000786000c */
[----:B------:R-:W-:Y:S01]  /*35b0*/  IMAD R21, R21, -0x36f0255e, RZ ;  /* 0xc90fdaa215157824 */ /* 0x000fe200078e02ff */
[----:B------:R-:W-:Y:S01]  /*35c0*/  IADD3.X RZ, P1, PT, R12, R12, RZ, P1, !PT ;  /* 0x0000000c0cff7210 */ /* 0x000fe20000f3e4ff */
[----:B------:R-:W-:-:S03]  /*35d0*/  IMAD.X R14, RZ, RZ, R15, P3 ;  /* 0x000000ffff0e7224 */ /* 0x000fc600018e060f */
[----:B------:R-:W-:-:S04]  /*35e0*/  IADD3 R13, P3, PT, R21, R13, RZ ;  /* 0x0000000d150d7210 */ /* 0x000fc80007f7e0ff */
[C---:B------:R-:W-:Y:S01]  /*35f0*/  ISETP.GT.U32.AND P4, PT, R13.reuse, RZ, PT ;  /* 0x000000ff0d00720c */ /* 0x040fe20003f84070 */
[----:B------:R-:W-:Y:S01]  /*3600*/  IMAD.X R14, RZ, RZ, R14, P3 ;  /* 0x000000ffff0e7224 */ /* 0x000fe200018e060e */
[----:B------:R-:W-:-:S04]  /*3610*/  IADD3.X R12, P3, PT, R13, R13, RZ, P1, !PT ;  /* 0x0000000d0d0c7210 */ /* 0x000fc80000f7e4ff */
[C---:B------:R-:W-:Y:S02]  /*3620*/  ISETP.GT.AND.EX P1, PT, R14.reuse, RZ, PT, P4 ;  /* 0x000000ff0e00720c */ /* 0x040fe40003f24340 */
[-C--:B------:R-:W-:Y:S02]  /*3630*/  IADD3.X R15, PT, PT, R14, R14.reuse, RZ, P3, !PT ;  /* 0x0000000e0e0f7210 */ /* 0x080fe40001ffe4ff */
[----:B------:R-:W-:Y:S02]  /*3640*/  SEL R12, R12, R13, P1 ;  /* 0x0000000d0c0c7207 */ /* 0x000fe40000800000 */
[----:B------:R-:W-:Y:S02]  /*3650*/  SEL R13, R15, R14, P1 ;  /* 0x0000000e0f0d7207 */ /* 0x000fe40000800000 */
[----:B------:R-:W-:Y:S02]  /*3660*/  IADD3 R12, P3, PT, R12, 0x1, RZ ;  /* 0x000000010c0c7810 */ /* 0x000fe40007f7e0ff */
[----:B------:R-:W-:-:S02]  /*3670*/  SEL R15, RZ, 0xffffffff, !P1 ;  /* 0xffffffffff0f7807 */ /* 0x000fc40004800000 */
[----:B------:R-:W-:Y:S01]  /*3680*/  LOP3.LUT P1, R9, R9, 0x80000000, RZ, 0xc0, !PT ;  /* 0x8000000009097812 */ /* 0x000fe2000782c0ff */
[----:B------:R-:W-:Y:S02]  /*3690*/  IMAD.X R13, RZ, RZ, R13, P3 ;  /* 0x000000ffff0d7224 */ /* 0x000fe400018e060d */
[----:B------:R-:W-:Y:S01]  /*36a0*/  IMAD.IADD R14, R15, 0x1, -R20 ;  /* 0x000000010f0e7824 */ /* 0x000fe200078e0a14 */
[----:B------:R-:W-:Y:S02]  /*36b0*/  @!P0 LOP3.LUT R9, R9, 0x80000000, RZ, 0x3c, !PT ;  /* 0x8000000009098812 */ /* 0x000fe400078e3cff */
[----:B------:R-:W-:-:S04]  /*36c0*/  SHF.R.U64 R12, R12, 0xa, R13 ;  /* 0x0000000a0c0c7819 */ /* 0x000fc8000000120d */
[----:B------:R-:W-:-:S03]  /*36d0*/  IADD3 R12, P3, PT, R12, 0x1, RZ ;  /* 0x000000010c0c7810 */ /* 0x000fc60007f7e0ff */
[----:B------:R-:W-:Y:S01]  /*36e0*/  @P1 IMAD.MOV R11, RZ, RZ, -R11 ;  /* 0x000000ffff0b1224 */ /* 0x000fe200078e0a0b */
[----:B------:R-:W-:-:S04]  /*36f0*/  LEA.HI.X R13, R13, RZ, RZ, 0x16, P3 ;  /* 0x000000ff0d0d7211 */ /* 0x000fc800018fb4ff */
[--C-:B------:R-:W-:Y:S01]  /*3700*/  SHF.R.U64 R20, R12, 0x1, R13.reuse ;  /* 0x000000010c147819 */ /* 0x100fe2000000120d */
[----:B------:R-:W-:Y:S01]  /*3710*/  IMAD.SHL.U32 R12, R14, 0x100000, RZ ;  /* 0x001000000e0c7824 */ /* 0x000fe200078e00ff */
[----:B------:R-:W-:Y:S02]  /*3720*/  SHF.R.U32.HI R13, RZ, 0x1, R13 ;  /* 0x00000001ff0d7819 */ /* 0x000fe4000001160d */
[----:B------:R-:W-:-:S04]  /*3730*/  IADD3 R20, P3, P4, RZ, RZ, R20 ;  /* 0x000000ffff147210 */ /* 0x000fc80007c7e014 */
[----:B------:R-:W-:-:S04]  /*3740*/  IADD3.X R10, PT, PT, R12, 0x3fe00000, R13, P3, P4 ;  /* 0x3fe000000c0a7810 */ /* 0x000fc80001fe840d */
[----:B------:R-:W-:-:S07]  /*3750*/  LOP3.LUT R9, R10, R9, RZ, 0xfc, !PT ;  /* 0x000000090a097212 */ /* 0x000fce00078efcff */
.L_x_55:
[----:B------:R-:W-:Y:S02]  /*3760*/  IMAD.MOV.U32 R21, RZ, RZ, R9 ;  /* 0x000000ffff157224 */ /* 0x000fe400078e0009 */
[----:B------:R-:W-:Y:S02]  /*3770*/  IMAD.MOV.U32 R9, RZ, RZ, 0x0 ;  /* 0x00000000ff097424 */ /* 0x000fe400078e00ff */
[----:B------:R-:W-:Y:S02]  /*3780*/  IMAD.MOV.U32 R10, RZ, RZ, R11 ;  /* 0x000000ffff0a7224 */ /* 0x000fe400078e000b */
[----:B------:R-:W-:Y:S05]  /*3790*/  RET.REL.NODEC R8 `(_Z14cudaInitializePfi) ;  /* 0xffffffc808187950 */ /* 0x000fea0003c3ffff */
.L_x_62:
[----:B------:R-:W-:-:S00]  /*37a0*/  BRA `(.L_x_62) ;  /* 0xfffffffc00fc7947 */ /* 0x000fc0000383ffff */
[----:B------:R-:W-:-:S00]  /*37b0*/  NOP ;  /* 0x0000000000007918 */ /* 0x000fc00000000000 */
        /* <DEDUP_REMOVED lines=12> */
.L_x_64:


//--------------------- .nv.global.init           --------------------------
	.section	.nv.global.init,"aw",@progbits
	.align	16
.nv.global.init:
	.type		__cudart_sin_cos_coeffs,@object
	.size		__cudart_sin_cos_coeffs,(__cudart_i2opi_d - __cudart_sin_cos_coeffs)
__cudart_sin_cos_coeffs:
        /*0000*/ 	.byte	0x46, 0xd2, 0xb0, 0x2c, 0xf1, 0xe5, 0x5a, 0xbe, 0x92, 0xe3, 0xac, 0x69, 0xe3, 0x1d, 0xc7, 0x3e
        /*0010*/ 	.byte	0xa1, 0x62, 0xdb, 0x19, 0xa0, 0x01, 0x2a, 0xbf, 0x18, 0x08, 0x11, 0x11, 0x11, 0x11, 0x81, 0x3f
        /*0020*/ 	.byte	0x54, 0x55, 0x55, 0x55, 0x55, 0x55, 0xc5, 0xbf, 0x00, 0x00, 0x00, 0x00, 0x00, 0x00, 0x00, 0x00
        /*0030*/ 	.byte	0x00, 0x00, 0x00, 0x00, 0x00, 0x00, 0x00, 0x00, 0x64, 0x81, 0xfd, 0x20, 0x83, 0xff, 0xa8, 0xbd
        /*0040*/ 	.byte	0x28, 0x85, 0xef, 0xc1, 0xa7, 0xee, 0x21, 0x3e, 0xd9, 0xe6, 0x06, 0x8e, 0x4f, 0x7e, 0x92, 0xbe
        /*0050*/ 	.byte	0xe9, 0xbc, 0xdd, 0x19, 0xa0, 0x01, 0xfa, 0x3e, 0x47, 0x5d, 0xc1, 0x16, 0x6c, 0xc1, 0x56, 0xbf
        /*0060*/ 	.byte	0x51, 0x55, 0x55, 0x55, 0x55, 0x55, 0xa5, 0x3f, 0x00, 0x00, 0x00, 0x00, 0x00, 0x00, 0xe0, 0xbf
        /*0070*/ 	.byte	0x00, 0x00, 0x00, 0x00, 0x00, 0x00, 0xf0, 0x3f, 0x00, 0x00, 0x00, 0x00, 0x00, 0x00, 0x00, 0x00
	.type		__cudart_i2opi_d,@object
	.size		__cudart_i2opi_d,($str - __cudart_i2opi_d)
__cudart_i2opi_d:
        /* <DEDUP_REMOVED lines=9> */
	.type		$str,@object
	.size		$str,(.L_0 - $str)
$str:
        /*0110*/ 	.byte	0x28, 0x25, 0x64, 0x2c, 0x20, 0x25, 0x66, 0x29, 0x20, 0x00
.L_0:


//--------------------- .nv.shared.reserved.0     --------------------------
	.section	.nv.shared.reserved.0,"aw",@nobits
	.weak		__nv_reservedSMEM_offset_0_alias
	.size		__nv_reservedSMEM_offset_0_alias, 0, 64
	.other		__nv_reservedSMEM_offset_0_alias,@"STO_CUDA_RESERVED_SHARED STV_DEFAULT"
__nv_reservedSMEM_offset_0_alias:
	.zero		0
	.zero		64


//--------------------- .nv.constant0._Z14cudaInitializePfi --------------------------
	.section	.nv.constant0._Z14cudaInitializePfi,"a",@progbits
	.sectionflags	@""
	.align	4
.nv.constant0._Z14cudaInitializePfi:
	.zero		908


//--------------------- SYMBOLS --------------------------

	.type		.nv.reservedSmem.offset0,@object
	.size		.nv.reservedSmem.offset0,0x4
	.type		vprintf,@function
